//
// Generated by NVIDIA NVVM Compiler
//
// Compiler Build ID: CL-36424714
// Cuda compilation tools, release 13.0, V13.0.88
// Based on NVVM 20.0.0
//

.version 9.0
.target sm_100
.address_size 64

	// .globl	_Z9PDH_Algo1P8atomdescP10hist_entryxd
.extern .shared .align 16 .b8 smem[];

.visible .entry _Z9PDH_Algo1P8atomdescP10hist_entryxd(
	.param .u64 .ptr .align 1 _Z9PDH_Algo1P8atomdescP10hist_entryxd_param_0,
	.param .u64 .ptr .align 1 _Z9PDH_Algo1P8atomdescP10hist_entryxd_param_1,
	.param .u64 _Z9PDH_Algo1P8atomdescP10hist_entryxd_param_2,
	.param .f64 _Z9PDH_Algo1P8atomdescP10hist_entryxd_param_3
)
{
	.reg .pred 	%p<3>;
	.reg .b32 	%r<10>;
	.reg .b64 	%rd<16>;
	.reg .b64 	%fd<16>;

	ld.param.u64 	%rd9, [_Z9PDH_Algo1P8atomdescP10hist_entryxd_param_0];
	ld.param.u64 	%rd7, [_Z9PDH_Algo1P8atomdescP10hist_entryxd_param_1];
	ld.param.u64 	%rd8, [_Z9PDH_Algo1P8atomdescP10hist_entryxd_param_2];
	ld.param.f64 	%fd1, [_Z9PDH_Algo1P8atomdescP10hist_entryxd_param_3];
	cvta.to.global.u64 	%rd1, %rd9;
	mov.u32 	%r5, %tid.x;
	mov.u32 	%r6, %ntid.x;
	mov.u32 	%r7, %ctaid.x;
	mad.lo.s32 	%r1, %r6, %r7, %r5;
	add.s32 	%r9, %r1, 1;
	cvt.s64.s32 	%rd15, %r9;
	setp.le.s64 	%p1, %rd8, %rd15;
	@%p1 bra 	$L__BB0_3;
	mul.wide.s32 	%rd10, %r1, 24;
	add.s64 	%rd3, %rd1, %rd10;
	cvta.to.global.u64 	%rd4, %rd7;
$L__BB0_2:
	ld.global.f64 	%fd2, [%rd3];
	mad.lo.s64 	%rd11, %rd15, 24, %rd1;
	ld.global.f64 	%fd3, [%rd11];
	sub.f64 	%fd4, %fd2, %fd3;
	ld.global.f64 	%fd5, [%rd3+8];
	ld.global.f64 	%fd6, [%rd11+8];
	sub.f64 	%fd7, %fd5, %fd6;
	ld.global.f64 	%fd8, [%rd3+16];
	ld.global.f64 	%fd9, [%rd11+16];
	sub.f64 	%fd10, %fd8, %fd9;
	mul.f64 	%fd11, %fd7, %fd7;
	fma.rn.f64 	%fd12, %fd4, %fd4, %fd11;
	fma.rn.f64 	%fd13, %fd10, %fd10, %fd12;
	sqrt.rn.f64 	%fd14, %fd13;
	div.rn.f64 	%fd15, %fd14, %fd1;
	cvt.rzi.s32.f64 	%r8, %fd15;
	mul.wide.s32 	%rd12, %r8, 8;
	add.s64 	%rd13, %rd4, %rd12;
	atom.global.add.u64 	%rd14, [%rd13], 1;
	add.s32 	%r9, %r9, 1;
	cvt.s64.s32 	%rd15, %r9;
	setp.gt.s64 	%p2, %rd8, %rd15;
	@%p2 bra 	$L__BB0_2;
$L__BB0_3:
	ret;

}
	// .globl	_Z9PDH_Algo2P8atomdescP10hist_entryxdii
.visible .entry _Z9PDH_Algo2P8atomdescP10hist_entryxdii(
	.param .u64 .ptr .align 1 _Z9PDH_Algo2P8atomdescP10hist_entryxdii_param_0,
	.param .u64 .ptr .align 1 _Z9PDH_Algo2P8atomdescP10hist_entryxdii_param_1,
	.param .u64 _Z9PDH_Algo2P8atomdescP10hist_entryxdii_param_2,
	.param .f64 _Z9PDH_Algo2P8atomdescP10hist_entryxdii_param_3,
	.param .u32 _Z9PDH_Algo2P8atomdescP10hist_entryxdii_param_4,
	.param .u32 _Z9PDH_Algo2P8atomdescP10hist_entryxdii_param_5
)
{
	.reg .pred 	%p<26>;
	.reg .b32 	%r<85>;
	.reg .b64 	%rd<59>;
	.reg .b64 	%fd<176>;

	ld.param.u64 	%rd4, [_Z9PDH_Algo2P8atomdescP10hist_entryxdii_param_0];
	ld.param.u64 	%rd5, [_Z9PDH_Algo2P8atomdescP10hist_entryxdii_param_1];
	ld.param.u64 	%rd3, [_Z9PDH_Algo2P8atomdescP10hist_entryxdii_param_2];
	ld.param.f64 	%fd1, [_Z9PDH_Algo2P8atomdescP10hist_entryxdii_param_3];
	ld.param.u32 	%r38, [_Z9PDH_Algo2P8atomdescP10hist_entryxdii_param_5];
	cvta.to.global.u64 	%rd1, %rd5;
	cvta.to.global.u64 	%rd2, %rd4;
	mov.u32 	%r1, %ntid.x;
	mov.u32 	%r39, smem;
	mad.lo.s32 	%r2, %r1, 24, %r39;
	mov.u32 	%r3, %tid.x;
	mad.lo.s32 	%r4, %r3, 24, %r2;
	mov.u32 	%r40, %ctaid.x;
	mul.lo.s32 	%r5, %r40, %r1;
	add.s32 	%r77, %r5, %r3;
	mul.wide.u32 	%rd6, %r77, 24;
	add.s64 	%rd7, %rd2, %rd6;
	ld.global.f64 	%fd2, [%rd7];
	ld.global.f64 	%fd3, [%rd7+8];
	ld.global.f64 	%fd4, [%rd7+16];
	st.shared.f64 	[%r4], %fd2;
	st.shared.f64 	[%r4+8], %fd3;
	st.shared.f64 	[%r4+16], %fd4;
	bar.sync 	0;
	add.s32 	%r81, %r40, 1;
	setp.ge.s32 	%p1, %r81, %r38;
	@%p1 bra 	$L__BB1_24;
	and.b32  	%r8, %r1, 3;
	and.b32  	%r9, %r1, 2044;
$L__BB1_2:
	mul.lo.s32 	%r25, %r81, %r1;
	add.s32 	%r41, %r25, %r3;
	mul.wide.u32 	%rd8, %r41, 24;
	add.s64 	%rd9, %rd2, %rd8;
	ld.global.f64 	%fd5, [%rd9];
	ld.global.f64 	%fd6, [%rd9+8];
	ld.global.f64 	%fd7, [%rd9+16];
	mov.u32 	%r42, smem;
	mad.lo.s32 	%r43, %r3, 24, %r42;
	st.shared.f64 	[%r43], %fd5;
	st.shared.f64 	[%r43+8], %fd6;
	st.shared.f64 	[%r43+16], %fd7;
	bar.sync 	0;
	cvt.u64.u32 	%rd10, %r25;
	setp.le.s64 	%p2, %rd3, %rd10;
	@%p2 bra 	$L__BB1_23;
	setp.lt.u32 	%p3, %r1, 4;
	mov.b32 	%r83, 0;
	@%p3 bra 	$L__BB1_14;
	mov.b32 	%r82, 0;
$L__BB1_5:
	add.s32 	%r27, %r82, %r25;
	cvt.u64.u32 	%rd11, %r27;
	setp.le.s64 	%p4, %rd3, %rd11;
	mov.u32 	%r46, smem;
	mad.lo.s32 	%r28, %r82, 24, %r46;
	@%p4 bra 	$L__BB1_7;
	ld.shared.f64 	%fd8, [%r4];
	ld.shared.v2.f64 	{%fd9, %fd10}, [%r28];
	sub.f64 	%fd11, %fd8, %fd9;
	ld.shared.f64 	%fd12, [%r4+8];
	sub.f64 	%fd13, %fd12, %fd10;
	ld.shared.f64 	%fd14, [%r4+16];
	ld.shared.f64 	%fd15, [%r28+16];
	sub.f64 	%fd16, %fd14, %fd15;
	mul.f64 	%fd17, %fd13, %fd13;
	fma.rn.f64 	%fd18, %fd11, %fd11, %fd17;
	fma.rn.f64 	%fd19, %fd16, %fd16, %fd18;
	sqrt.rn.f64 	%fd20, %fd19;
	div.rn.f64 	%fd21, %fd20, %fd1;
	cvt.rzi.s32.f64 	%r47, %fd21;
	mul.wide.s32 	%rd12, %r47, 8;
	add.s64 	%rd13, %rd1, %rd12;
	atom.global.add.u64 	%rd14, [%rd13], 1;
	bar.sync 	0;
$L__BB1_7:
	add.s32 	%r48, %r27, 1;
	cvt.u64.u32 	%rd15, %r48;
	setp.le.s64 	%p5, %rd3, %rd15;
	@%p5 bra 	$L__BB1_9;
	ld.shared.f64 	%fd22, [%r4];
	ld.shared.f64 	%fd23, [%r28+24];
	sub.f64 	%fd24, %fd22, %fd23;
	ld.shared.f64 	%fd25, [%r4+8];
	ld.shared.v2.f64 	{%fd26, %fd27}, [%r28+32];
	sub.f64 	%fd28, %fd25, %fd26;
	ld.shared.f64 	%fd29, [%r4+16];
	sub.f64 	%fd30, %fd29, %fd27;
	mul.f64 	%fd31, %fd28, %fd28;
	fma.rn.f64 	%fd32, %fd24, %fd24, %fd31;
	fma.rn.f64 	%fd33, %fd30, %fd30, %fd32;
	sqrt.rn.f64 	%fd34, %fd33;
	div.rn.f64 	%fd35, %fd34, %fd1;
	cvt.rzi.s32.f64 	%r49, %fd35;
	mul.wide.s32 	%rd16, %r49, 8;
	add.s64 	%rd17, %rd1, %rd16;
	atom.global.add.u64 	%rd18, [%rd17], 1;
	bar.sync 	0;
$L__BB1_9:
	add.s32 	%r50, %r27, 2;
	cvt.u64.u32 	%rd19, %r50;
	setp.le.s64 	%p6, %rd3, %rd19;
	@%p6 bra 	$L__BB1_11;
	ld.shared.f64 	%fd36, [%r4];
	ld.shared.v2.f64 	{%fd37, %fd38}, [%r28+48];
	sub.f64 	%fd39, %fd36, %fd37;
	ld.shared.f64 	%fd40, [%r4+8];
	sub.f64 	%fd41, %fd40, %fd38;
	ld.shared.f64 	%fd42, [%r4+16];
	ld.shared.f64 	%fd43, [%r28+64];
	sub.f64 	%fd44, %fd42, %fd43;
	mul.f64 	%fd45, %fd41, %fd41;
	fma.rn.f64 	%fd46, %fd39, %fd39, %fd45;
	fma.rn.f64 	%fd47, %fd44, %fd44, %fd46;
	sqrt.rn.f64 	%fd48, %fd47;
	div.rn.f64 	%fd49, %fd48, %fd1;
	cvt.rzi.s32.f64 	%r51, %fd49;
	mul.wide.s32 	%rd20, %r51, 8;
	add.s64 	%rd21, %rd1, %rd20;
	atom.global.add.u64 	%rd22, [%rd21], 1;
	bar.sync 	0;
$L__BB1_11:
	add.s32 	%r52, %r27, 3;
	cvt.u64.u32 	%rd23, %r52;
	setp.le.s64 	%p7, %rd3, %rd23;
	@%p7 bra 	$L__BB1_13;
	ld.shared.f64 	%fd50, [%r4];
	ld.shared.f64 	%fd51, [%r28+72];
	sub.f64 	%fd52, %fd50, %fd51;
	ld.shared.f64 	%fd53, [%r4+8];
	ld.shared.v2.f64 	{%fd54, %fd55}, [%r28+80];
	sub.f64 	%fd56, %fd53, %fd54;
	ld.shared.f64 	%fd57, [%r4+16];
	sub.f64 	%fd58, %fd57, %fd55;
	mul.f64 	%fd59, %fd56, %fd56;
	fma.rn.f64 	%fd60, %fd52, %fd52, %fd59;
	fma.rn.f64 	%fd61, %fd58, %fd58, %fd60;
	sqrt.rn.f64 	%fd62, %fd61;
	div.rn.f64 	%fd63, %fd62, %fd1;
	cvt.rzi.s32.f64 	%r53, %fd63;
	mul.wide.s32 	%rd24, %r53, 8;
	add.s64 	%rd25, %rd1, %rd24;
	atom.global.add.u64 	%rd26, [%rd25], 1;
	bar.sync 	0;
$L__BB1_13:
	add.s32 	%r82, %r82, 4;
	setp.ne.s32 	%p8, %r82, %r9;
	mov.u32 	%r83, %r9;
	@%p8 bra 	$L__BB1_5;
$L__BB1_14:
	setp.eq.s32 	%p9, %r8, 0;
	@%p9 bra 	$L__BB1_23;
	add.s32 	%r31, %r83, %r25;
	cvt.u64.u32 	%rd27, %r31;
	setp.le.s64 	%p10, %rd3, %rd27;
	mov.u32 	%r54, smem;
	mad.lo.s32 	%r32, %r83, 24, %r54;
	@%p10 bra 	$L__BB1_17;
	ld.shared.f64 	%fd64, [%r4];
	ld.shared.f64 	%fd65, [%r32];
	sub.f64 	%fd66, %fd64, %fd65;
	ld.shared.f64 	%fd67, [%r4+8];
	ld.shared.f64 	%fd68, [%r32+8];
	sub.f64 	%fd69, %fd67, %fd68;
	ld.shared.f64 	%fd70, [%r4+16];
	ld.shared.f64 	%fd71, [%r32+16];
	sub.f64 	%fd72, %fd70, %fd71;
	mul.f64 	%fd73, %fd69, %fd69;
	fma.rn.f64 	%fd74, %fd66, %fd66, %fd73;
	fma.rn.f64 	%fd75, %fd72, %fd72, %fd74;
	sqrt.rn.f64 	%fd76, %fd75;
	div.rn.f64 	%fd77, %fd76, %fd1;
	cvt.rzi.s32.f64 	%r55, %fd77;
	mul.wide.s32 	%rd28, %r55, 8;
	add.s64 	%rd29, %rd1, %rd28;
	atom.global.add.u64 	%rd30, [%rd29], 1;
	bar.sync 	0;
$L__BB1_17:
	setp.eq.s32 	%p11, %r8, 1;
	@%p11 bra 	$L__BB1_23;
	add.s32 	%r56, %r31, 1;
	cvt.u64.u32 	%rd31, %r56;
	setp.le.s64 	%p12, %rd3, %rd31;
	@%p12 bra 	$L__BB1_20;
	ld.shared.f64 	%fd78, [%r4];
	ld.shared.f64 	%fd79, [%r32+24];
	sub.f64 	%fd80, %fd78, %fd79;
	ld.shared.f64 	%fd81, [%r4+8];
	ld.shared.f64 	%fd82, [%r32+32];
	sub.f64 	%fd83, %fd81, %fd82;
	ld.shared.f64 	%fd84, [%r4+16];
	ld.shared.f64 	%fd85, [%r32+40];
	sub.f64 	%fd86, %fd84, %fd85;
	mul.f64 	%fd87, %fd83, %fd83;
	fma.rn.f64 	%fd88, %fd80, %fd80, %fd87;
	fma.rn.f64 	%fd89, %fd86, %fd86, %fd88;
	sqrt.rn.f64 	%fd90, %fd89;
	div.rn.f64 	%fd91, %fd90, %fd1;
	cvt.rzi.s32.f64 	%r57, %fd91;
	mul.wide.s32 	%rd32, %r57, 8;
	add.s64 	%rd33, %rd1, %rd32;
	atom.global.add.u64 	%rd34, [%rd33], 1;
	bar.sync 	0;
$L__BB1_20:
	setp.eq.s32 	%p13, %r8, 2;
	@%p13 bra 	$L__BB1_23;
	add.s32 	%r58, %r31, 2;
	cvt.u64.u32 	%rd35, %r58;
	setp.le.s64 	%p14, %rd3, %rd35;
	@%p14 bra 	$L__BB1_23;
	ld.shared.f64 	%fd92, [%r4];
	ld.shared.f64 	%fd93, [%r32+48];
	sub.f64 	%fd94, %fd92, %fd93;
	ld.shared.f64 	%fd95, [%r4+8];
	ld.shared.f64 	%fd96, [%r32+56];
	sub.f64 	%fd97, %fd95, %fd96;
	ld.shared.f64 	%fd98, [%r4+16];
	ld.shared.f64 	%fd99, [%r32+64];
	sub.f64 	%fd100, %fd98, %fd99;
	mul.f64 	%fd101, %fd97, %fd97;
	fma.rn.f64 	%fd102, %fd94, %fd94, %fd101;
	fma.rn.f64 	%fd103, %fd100, %fd100, %fd102;
	sqrt.rn.f64 	%fd104, %fd103;
	div.rn.f64 	%fd105, %fd104, %fd1;
	cvt.rzi.s32.f64 	%r59, %fd105;
	mul.wide.s32 	%rd36, %r59, 8;
	add.s64 	%rd37, %rd1, %rd36;
	atom.global.add.u64 	%rd38, [%rd37], 1;
	bar.sync 	0;
$L__BB1_23:
	add.s32 	%r81, %r81, 1;
	setp.eq.s32 	%p15, %r81, %r38;
	@%p15 bra 	$L__BB1_24;
	bra.uni 	$L__BB1_2;
$L__BB1_24:
	add.s32 	%r84, %r3, 1;
	setp.ge.u32 	%p16, %r84, %r1;
	@%p16 bra 	$L__BB1_41;
	not.b32 	%r60, %r3;
	add.s32 	%r61, %r1, %r60;
	and.b32  	%r11, %r61, 3;
	setp.eq.s32 	%p17, %r11, 0;
	@%p17 bra 	$L__BB1_31;
	neg.s32 	%r79, %r11;
	mul.lo.s32 	%r62, %r3, 24;
	mad.lo.s32 	%r63, %r1, 24, %r62;
	mov.u32 	%r64, smem;
	add.s32 	%r65, %r63, %r64;
	add.s32 	%r76, %r65, 40;
	mov.u32 	%r78, %r3;
$L__BB1_27:
	.pragma "nounroll";
	add.s32 	%r77, %r77, 1;
	cvt.u64.u32 	%rd39, %r77;
	setp.le.s64 	%p18, %rd3, %rd39;
	@%p18 bra 	$L__BB1_29;
	ld.shared.f64 	%fd106, [%r4];
	ld.shared.f64 	%fd107, [%r76+-16];
	sub.f64 	%fd108, %fd106, %fd107;
	ld.shared.f64 	%fd109, [%r4+8];
	ld.shared.f64 	%fd110, [%r76+-8];
	sub.f64 	%fd111, %fd109, %fd110;
	ld.shared.f64 	%fd112, [%r4+16];
	ld.shared.f64 	%fd113, [%r76];
	sub.f64 	%fd114, %fd112, %fd113;
	mul.f64 	%fd115, %fd111, %fd111;
	fma.rn.f64 	%fd116, %fd108, %fd108, %fd115;
	fma.rn.f64 	%fd117, %fd114, %fd114, %fd116;
	sqrt.rn.f64 	%fd118, %fd117;
	div.rn.f64 	%fd119, %fd118, %fd1;
	cvt.rzi.s32.f64 	%r66, %fd119;
	mul.wide.s32 	%rd40, %r66, 8;
	add.s64 	%rd41, %rd1, %rd40;
	atom.global.add.u64 	%rd42, [%rd41], 1;
	bar.sync 	0;
$L__BB1_29:
	add.s32 	%r79, %r79, 1;
	setp.ne.s32 	%p19, %r79, 0;
	add.s32 	%r78, %r78, 1;
	add.s32 	%r76, %r76, 24;
	@%p19 bra 	$L__BB1_27;
	add.s32 	%r84, %r78, 1;
$L__BB1_31:
	sub.s32 	%r67, %r1, %r3;
	add.s32 	%r68, %r67, -2;
	setp.lt.u32 	%p20, %r68, 3;
	@%p20 bra 	$L__BB1_41;
$L__BB1_32:
	add.s32 	%r35, %r84, %r5;
	cvt.u64.u32 	%rd43, %r35;
	setp.le.s64 	%p21, %rd3, %rd43;
	mad.lo.s32 	%r36, %r84, 24, %r2;
	@%p21 bra 	$L__BB1_34;
	ld.shared.f64 	%fd120, [%r4];
	ld.shared.f64 	%fd121, [%r36];
	sub.f64 	%fd122, %fd120, %fd121;
	ld.shared.f64 	%fd123, [%r4+8];
	ld.shared.f64 	%fd124, [%r36+8];
	sub.f64 	%fd125, %fd123, %fd124;
	ld.shared.f64 	%fd126, [%r4+16];
	ld.shared.f64 	%fd127, [%r36+16];
	sub.f64 	%fd128, %fd126, %fd127;
	mul.f64 	%fd129, %fd125, %fd125;
	fma.rn.f64 	%fd130, %fd122, %fd122, %fd129;
	fma.rn.f64 	%fd131, %fd128, %fd128, %fd130;
	sqrt.rn.f64 	%fd132, %fd131;
	div.rn.f64 	%fd133, %fd132, %fd1;
	cvt.rzi.s32.f64 	%r69, %fd133;
	mul.wide.s32 	%rd44, %r69, 8;
	add.s64 	%rd45, %rd1, %rd44;
	atom.global.add.u64 	%rd46, [%rd45], 1;
	bar.sync 	0;
$L__BB1_34:
	add.s32 	%r70, %r35, 1;
	cvt.u64.u32 	%rd47, %r70;
	setp.le.s64 	%p22, %rd3, %rd47;
	@%p22 bra 	$L__BB1_36;
	ld.shared.f64 	%fd134, [%r4];
	ld.shared.f64 	%fd135, [%r36+24];
	sub.f64 	%fd136, %fd134, %fd135;
	ld.shared.f64 	%fd137, [%r4+8];
	ld.shared.f64 	%fd138, [%r36+32];
	sub.f64 	%fd139, %fd137, %fd138;
	ld.shared.f64 	%fd140, [%r4+16];
	ld.shared.f64 	%fd141, [%r36+40];
	sub.f64 	%fd142, %fd140, %fd141;
	mul.f64 	%fd143, %fd139, %fd139;
	fma.rn.f64 	%fd144, %fd136, %fd136, %fd143;
	fma.rn.f64 	%fd145, %fd142, %fd142, %fd144;
	sqrt.rn.f64 	%fd146, %fd145;
	div.rn.f64 	%fd147, %fd146, %fd1;
	cvt.rzi.s32.f64 	%r71, %fd147;
	mul.wide.s32 	%rd48, %r71, 8;
	add.s64 	%rd49, %rd1, %rd48;
	atom.global.add.u64 	%rd50, [%rd49], 1;
	bar.sync 	0;
$L__BB1_36:
	add.s32 	%r72, %r35, 2;
	cvt.u64.u32 	%rd51, %r72;
	setp.le.s64 	%p23, %rd3, %rd51;
	@%p23 bra 	$L__BB1_38;
	ld.shared.f64 	%fd148, [%r4];
	ld.shared.f64 	%fd149, [%r36+48];
	sub.f64 	%fd150, %fd148, %fd149;
	ld.shared.f64 	%fd151, [%r4+8];
	ld.shared.f64 	%fd152, [%r36+56];
	sub.f64 	%fd153, %fd151, %fd152;
	ld.shared.f64 	%fd154, [%r4+16];
	ld.shared.f64 	%fd155, [%r36+64];
	sub.f64 	%fd156, %fd154, %fd155;
	mul.f64 	%fd157, %fd153, %fd153;
	fma.rn.f64 	%fd158, %fd150, %fd150, %fd157;
	fma.rn.f64 	%fd159, %fd156, %fd156, %fd158;
	sqrt.rn.f64 	%fd160, %fd159;
	div.rn.f64 	%fd161, %fd160, %fd1;
	cvt.rzi.s32.f64 	%r73, %fd161;
	mul.wide.s32 	%rd52, %r73, 8;
	add.s64 	%rd53, %rd1, %rd52;
	atom.global.add.u64 	%rd54, [%rd53], 1;
	bar.sync 	0;
$L__BB1_38:
	add.s32 	%r74, %r35, 3;
	cvt.u64.u32 	%rd55, %r74;
	setp.le.s64 	%p24, %rd3, %rd55;
	@%p24 bra 	$L__BB1_40;
	ld.shared.f64 	%fd162, [%r4];
	ld.shared.f64 	%fd163, [%r36+72];
	sub.f64 	%fd164, %fd162, %fd163;
	ld.shared.f64 	%fd165, [%r4+8];
	ld.shared.f64 	%fd166, [%r36+80];
	sub.f64 	%fd167, %fd165, %fd166;
	ld.shared.f64 	%fd168, [%r4+16];
	ld.shared.f64 	%fd169, [%r36+88];
	sub.f64 	%fd170, %fd168, %fd169;
	mul.f64 	%fd171, %fd167, %fd167;
	fma.rn.f64 	%fd172, %fd164, %fd164, %fd171;
	fma.rn.f64 	%fd173, %fd170, %fd170, %fd172;
	sqrt.rn.f64 	%fd174, %fd173;
	div.rn.f64 	%fd175, %fd174, %fd1;
	cvt.rzi.s32.f64 	%r75, %fd175;
	mul.wide.s32 	%rd56, %r75, 8;
	add.s64 	%rd57, %rd1, %rd56;
	atom.global.add.u64 	%rd58, [%rd57], 1;
	bar.sync 	0;
$L__BB1_40:
	add.s32 	%r84, %r84, 4;
	setp.ne.s32 	%p25, %r84, %r1;
	@%p25 bra 	$L__BB1_32;
$L__BB1_41:
	ret;

}
	// .globl	_Z9PDH_Algo3P8atomdescP10hist_entryxdii
.visible .entry _Z9PDH_Algo3P8atomdescP10hist_entryxdii(
	.param .u64 .ptr .align 1 _Z9PDH_Algo3P8atomdescP10hist_entryxdii_param_0,
	.param .u64 .ptr .align 1 _Z9PDH_Algo3P8atomdescP10hist_entryxdii_param_1,
	.param .u64 _Z9PDH_Algo3P8atomdescP10hist_entryxdii_param_2,
	.param .f64 _Z9PDH_Algo3P8atomdescP10hist_entryxdii_param_3,
	.param .u32 _Z9PDH_Algo3P8atomdescP10hist_entryxdii_param_4,
	.param .u32 _Z9PDH_Algo3P8atomdescP10hist_entryxdii_param_5
)
{
	.reg .pred 	%p<27>;
	.reg .b32 	%r<91>;
	.reg .b64 	%rd<60>;
	.reg .b64 	%fd<140>;

	ld.param.u64 	%rd4, [_Z9PDH_Algo3P8atomdescP10hist_entryxdii_param_0];
	ld.param.u64 	%rd5, [_Z9PDH_Algo3P8atomdescP10hist_entryxdii_param_1];
	ld.param.u64 	%rd3, [_Z9PDH_Algo3P8atomdescP10hist_entryxdii_param_2];
	ld.param.f64 	%fd4, [_Z9PDH_Algo3P8atomdescP10hist_entryxdii_param_3];
	ld.param.u32 	%r36, [_Z9PDH_Algo3P8atomdescP10hist_entryxdii_param_4];
	ld.param.u32 	%r35, [_Z9PDH_Algo3P8atomdescP10hist_entryxdii_param_5];
	cvta.to.global.u64 	%rd1, %rd5;
	cvta.to.global.u64 	%rd2, %rd4;
	mov.u32 	%r1, %tid.x;
	setp.ge.u32 	%p1, %r1, %r36;
	@%p1 bra 	$L__BB2_2;
	mov.u32 	%r37, %ntid.x;
	mov.u32 	%r38, smem;
	mad.lo.s32 	%r39, %r37, 24, %r38;
	shl.b32 	%r40, %r1, 3;
	add.s32 	%r41, %r39, %r40;
	mov.b64 	%rd6, 0;
	st.shared.u64 	[%r41], %rd6;
$L__BB2_2:
	mov.u32 	%r42, %ctaid.x;
	mov.u32 	%r2, %ntid.x;
	mul.lo.s32 	%r3, %r42, %r2;
	add.s32 	%r85, %r3, %r1;
	mul.wide.u32 	%rd7, %r85, 24;
	add.s64 	%rd8, %rd2, %rd7;
	ld.global.f64 	%fd1, [%rd8];
	ld.global.f64 	%fd2, [%rd8+8];
	ld.global.f64 	%fd3, [%rd8+16];
	bar.sync 	0;
	add.s32 	%r82, %r42, 1;
	setp.ge.s32 	%p2, %r82, %r35;
	@%p2 bra 	$L__BB2_25;
$L__BB2_3:
	mul.lo.s32 	%r7, %r82, %r2;
	add.s32 	%r43, %r7, %r1;
	mul.wide.u32 	%rd9, %r43, 24;
	add.s64 	%rd10, %rd2, %rd9;
	ld.global.f64 	%fd5, [%rd10];
	ld.global.f64 	%fd6, [%rd10+8];
	ld.global.f64 	%fd7, [%rd10+16];
	mov.u32 	%r44, smem;
	mad.lo.s32 	%r45, %r1, 24, %r44;
	st.shared.f64 	[%r45], %fd5;
	st.shared.f64 	[%r45+8], %fd6;
	st.shared.f64 	[%r45+16], %fd7;
	bar.sync 	0;
	cvt.u64.u32 	%rd11, %r7;
	setp.le.s64 	%p3, %rd3, %rd11;
	@%p3 bra 	$L__BB2_24;
	setp.lt.u32 	%p4, %r2, 4;
	mov.b32 	%r84, 0;
	@%p4 bra 	$L__BB2_15;
	mov.b32 	%r83, 0;
$L__BB2_6:
	add.s32 	%r9, %r83, %r7;
	cvt.u64.u32 	%rd12, %r9;
	setp.le.s64 	%p5, %rd3, %rd12;
	mov.u32 	%r48, smem;
	mad.lo.s32 	%r10, %r83, 24, %r48;
	@%p5 bra 	$L__BB2_8;
	ld.shared.v2.f64 	{%fd8, %fd9}, [%r10];
	sub.f64 	%fd10, %fd1, %fd8;
	sub.f64 	%fd11, %fd2, %fd9;
	ld.shared.f64 	%fd12, [%r10+16];
	sub.f64 	%fd13, %fd3, %fd12;
	mul.f64 	%fd14, %fd11, %fd11;
	fma.rn.f64 	%fd15, %fd10, %fd10, %fd14;
	fma.rn.f64 	%fd16, %fd13, %fd13, %fd15;
	sqrt.rn.f64 	%fd17, %fd16;
	div.rn.f64 	%fd18, %fd17, %fd4;
	cvt.rzi.s32.f64 	%r49, %fd18;
	mul.wide.s32 	%rd13, %r49, 8;
	add.s64 	%rd14, %rd1, %rd13;
	atom.global.add.u64 	%rd15, [%rd14], 1;
	bar.sync 	0;
$L__BB2_8:
	add.s32 	%r50, %r9, 1;
	cvt.u64.u32 	%rd16, %r50;
	setp.le.s64 	%p6, %rd3, %rd16;
	@%p6 bra 	$L__BB2_10;
	ld.shared.f64 	%fd19, [%r10+24];
	sub.f64 	%fd20, %fd1, %fd19;
	ld.shared.v2.f64 	{%fd21, %fd22}, [%r10+32];
	sub.f64 	%fd23, %fd2, %fd21;
	sub.f64 	%fd24, %fd3, %fd22;
	mul.f64 	%fd25, %fd23, %fd23;
	fma.rn.f64 	%fd26, %fd20, %fd20, %fd25;
	fma.rn.f64 	%fd27, %fd24, %fd24, %fd26;
	sqrt.rn.f64 	%fd28, %fd27;
	div.rn.f64 	%fd29, %fd28, %fd4;
	cvt.rzi.s32.f64 	%r51, %fd29;
	mul.wide.s32 	%rd17, %r51, 8;
	add.s64 	%rd18, %rd1, %rd17;
	atom.global.add.u64 	%rd19, [%rd18], 1;
	bar.sync 	0;
$L__BB2_10:
	add.s32 	%r52, %r9, 2;
	cvt.u64.u32 	%rd20, %r52;
	setp.le.s64 	%p7, %rd3, %rd20;
	@%p7 bra 	$L__BB2_12;
	ld.shared.v2.f64 	{%fd30, %fd31}, [%r10+48];
	sub.f64 	%fd32, %fd1, %fd30;
	sub.f64 	%fd33, %fd2, %fd31;
	ld.shared.f64 	%fd34, [%r10+64];
	sub.f64 	%fd35, %fd3, %fd34;
	mul.f64 	%fd36, %fd33, %fd33;
	fma.rn.f64 	%fd37, %fd32, %fd32, %fd36;
	fma.rn.f64 	%fd38, %fd35, %fd35, %fd37;
	sqrt.rn.f64 	%fd39, %fd38;
	div.rn.f64 	%fd40, %fd39, %fd4;
	cvt.rzi.s32.f64 	%r53, %fd40;
	mul.wide.s32 	%rd21, %r53, 8;
	add.s64 	%rd22, %rd1, %rd21;
	atom.global.add.u64 	%rd23, [%rd22], 1;
	bar.sync 	0;
$L__BB2_12:
	add.s32 	%r54, %r9, 3;
	cvt.u64.u32 	%rd24, %r54;
	setp.le.s64 	%p8, %rd3, %rd24;
	@%p8 bra 	$L__BB2_14;
	ld.shared.f64 	%fd41, [%r10+72];
	sub.f64 	%fd42, %fd1, %fd41;
	ld.shared.v2.f64 	{%fd43, %fd44}, [%r10+80];
	sub.f64 	%fd45, %fd2, %fd43;
	sub.f64 	%fd46, %fd3, %fd44;
	mul.f64 	%fd47, %fd45, %fd45;
	fma.rn.f64 	%fd48, %fd42, %fd42, %fd47;
	fma.rn.f64 	%fd49, %fd46, %fd46, %fd48;
	sqrt.rn.f64 	%fd50, %fd49;
	div.rn.f64 	%fd51, %fd50, %fd4;
	cvt.rzi.s32.f64 	%r55, %fd51;
	mul.wide.s32 	%rd25, %r55, 8;
	add.s64 	%rd26, %rd1, %rd25;
	atom.global.add.u64 	%rd27, [%rd26], 1;
	bar.sync 	0;
$L__BB2_14:
	add.s32 	%r83, %r83, 4;
	and.b32  	%r84, %r2, 2044;
	setp.ne.s32 	%p9, %r83, %r84;
	@%p9 bra 	$L__BB2_6;
$L__BB2_15:
	and.b32  	%r56, %r2, 3;
	setp.eq.s32 	%p10, %r56, 0;
	@%p10 bra 	$L__BB2_24;
	add.s32 	%r14, %r84, %r7;
	cvt.u64.u32 	%rd28, %r14;
	setp.le.s64 	%p11, %rd3, %rd28;
	mov.u32 	%r57, smem;
	mad.lo.s32 	%r15, %r84, 24, %r57;
	@%p11 bra 	$L__BB2_18;
	ld.shared.f64 	%fd52, [%r15];
	sub.f64 	%fd53, %fd1, %fd52;
	ld.shared.f64 	%fd54, [%r15+8];
	sub.f64 	%fd55, %fd2, %fd54;
	ld.shared.f64 	%fd56, [%r15+16];
	sub.f64 	%fd57, %fd3, %fd56;
	mul.f64 	%fd58, %fd55, %fd55;
	fma.rn.f64 	%fd59, %fd53, %fd53, %fd58;
	fma.rn.f64 	%fd60, %fd57, %fd57, %fd59;
	sqrt.rn.f64 	%fd61, %fd60;
	div.rn.f64 	%fd62, %fd61, %fd4;
	cvt.rzi.s32.f64 	%r58, %fd62;
	mul.wide.s32 	%rd29, %r58, 8;
	add.s64 	%rd30, %rd1, %rd29;
	atom.global.add.u64 	%rd31, [%rd30], 1;
	bar.sync 	0;
$L__BB2_18:
	setp.eq.s32 	%p12, %r56, 1;
	@%p12 bra 	$L__BB2_24;
	add.s32 	%r60, %r14, 1;
	cvt.u64.u32 	%rd32, %r60;
	setp.le.s64 	%p13, %rd3, %rd32;
	@%p13 bra 	$L__BB2_21;
	ld.shared.f64 	%fd63, [%r15+24];
	sub.f64 	%fd64, %fd1, %fd63;
	ld.shared.f64 	%fd65, [%r15+32];
	sub.f64 	%fd66, %fd2, %fd65;
	ld.shared.f64 	%fd67, [%r15+40];
	sub.f64 	%fd68, %fd3, %fd67;
	mul.f64 	%fd69, %fd66, %fd66;
	fma.rn.f64 	%fd70, %fd64, %fd64, %fd69;
	fma.rn.f64 	%fd71, %fd68, %fd68, %fd70;
	sqrt.rn.f64 	%fd72, %fd71;
	div.rn.f64 	%fd73, %fd72, %fd4;
	cvt.rzi.s32.f64 	%r61, %fd73;
	mul.wide.s32 	%rd33, %r61, 8;
	add.s64 	%rd34, %rd1, %rd33;
	atom.global.add.u64 	%rd35, [%rd34], 1;
	bar.sync 	0;
$L__BB2_21:
	setp.eq.s32 	%p14, %r56, 2;
	@%p14 bra 	$L__BB2_24;
	add.s32 	%r63, %r14, 2;
	cvt.u64.u32 	%rd36, %r63;
	setp.le.s64 	%p15, %rd3, %rd36;
	@%p15 bra 	$L__BB2_24;
	ld.shared.f64 	%fd74, [%r15+48];
	sub.f64 	%fd75, %fd1, %fd74;
	ld.shared.f64 	%fd76, [%r15+56];
	sub.f64 	%fd77, %fd2, %fd76;
	ld.shared.f64 	%fd78, [%r15+64];
	sub.f64 	%fd79, %fd3, %fd78;
	mul.f64 	%fd80, %fd77, %fd77;
	fma.rn.f64 	%fd81, %fd75, %fd75, %fd80;
	fma.rn.f64 	%fd82, %fd79, %fd79, %fd81;
	sqrt.rn.f64 	%fd83, %fd82;
	div.rn.f64 	%fd84, %fd83, %fd4;
	cvt.rzi.s32.f64 	%r64, %fd84;
	mul.wide.s32 	%rd37, %r64, 8;
	add.s64 	%rd38, %rd1, %rd37;
	atom.global.add.u64 	%rd39, [%rd38], 1;
	bar.sync 	0;
$L__BB2_24:
	add.s32 	%r82, %r82, 1;
	setp.ne.s32 	%p16, %r82, %r35;
	@%p16 bra 	$L__BB2_3;
$L__BB2_25:
	mov.u32 	%r65, smem;
	mad.lo.s32 	%r66, %r1, 24, %r65;
	st.shared.f64 	[%r66], %fd1;
	st.shared.f64 	[%r66+8], %fd2;
	st.shared.f64 	[%r66+16], %fd3;
	bar.sync 	0;
	add.s32 	%r90, %r1, 1;
	setp.ge.u32 	%p17, %r90, %r2;
	@%p17 bra 	$L__BB2_42;
	not.b32 	%r67, %r1;
	add.s32 	%r68, %r2, %r67;
	and.b32  	%r18, %r68, 3;
	setp.eq.s32 	%p18, %r18, 0;
	@%p18 bra 	$L__BB2_32;
	neg.s32 	%r88, %r18;
	add.s32 	%r86, %r66, 40;
	mov.u32 	%r87, %r1;
$L__BB2_28:
	.pragma "nounroll";
	add.s32 	%r85, %r85, 1;
	cvt.u64.u32 	%rd40, %r85;
	setp.le.s64 	%p19, %rd3, %rd40;
	@%p19 bra 	$L__BB2_30;
	ld.shared.f64 	%fd85, [%r86+-16];
	sub.f64 	%fd86, %fd1, %fd85;
	ld.shared.f64 	%fd87, [%r86+-8];
	sub.f64 	%fd88, %fd2, %fd87;
	ld.shared.f64 	%fd89, [%r86];
	sub.f64 	%fd90, %fd3, %fd89;
	mul.f64 	%fd91, %fd88, %fd88;
	fma.rn.f64 	%fd92, %fd86, %fd86, %fd91;
	fma.rn.f64 	%fd93, %fd90, %fd90, %fd92;
	sqrt.rn.f64 	%fd94, %fd93;
	div.rn.f64 	%fd95, %fd94, %fd4;
	cvt.rzi.s32.f64 	%r71, %fd95;
	mul.wide.s32 	%rd41, %r71, 8;
	add.s64 	%rd42, %rd1, %rd41;
	atom.global.add.u64 	%rd43, [%rd42], 1;
	bar.sync 	0;
$L__BB2_30:
	add.s32 	%r88, %r88, 1;
	setp.ne.s32 	%p20, %r88, 0;
	add.s32 	%r87, %r87, 1;
	add.s32 	%r86, %r86, 24;
	@%p20 bra 	$L__BB2_28;
	add.s32 	%r90, %r87, 1;
$L__BB2_32:
	sub.s32 	%r72, %r2, %r1;
	add.s32 	%r73, %r72, -2;
	setp.lt.u32 	%p21, %r73, 3;
	@%p21 bra 	$L__BB2_42;
$L__BB2_33:
	add.s32 	%r32, %r90, %r3;
	cvt.u64.u32 	%rd44, %r32;
	setp.le.s64 	%p22, %rd3, %rd44;
	mad.lo.s32 	%r33, %r90, 24, %r65;
	@%p22 bra 	$L__BB2_35;
	ld.shared.f64 	%fd96, [%r33];
	sub.f64 	%fd97, %fd1, %fd96;
	ld.shared.f64 	%fd98, [%r33+8];
	sub.f64 	%fd99, %fd2, %fd98;
	ld.shared.f64 	%fd100, [%r33+16];
	sub.f64 	%fd101, %fd3, %fd100;
	mul.f64 	%fd102, %fd99, %fd99;
	fma.rn.f64 	%fd103, %fd97, %fd97, %fd102;
	fma.rn.f64 	%fd104, %fd101, %fd101, %fd103;
	sqrt.rn.f64 	%fd105, %fd104;
	div.rn.f64 	%fd106, %fd105, %fd4;
	cvt.rzi.s32.f64 	%r75, %fd106;
	mul.wide.s32 	%rd45, %r75, 8;
	add.s64 	%rd46, %rd1, %rd45;
	atom.global.add.u64 	%rd47, [%rd46], 1;
	bar.sync 	0;
$L__BB2_35:
	add.s32 	%r76, %r32, 1;
	cvt.u64.u32 	%rd48, %r76;
	setp.le.s64 	%p23, %rd3, %rd48;
	@%p23 bra 	$L__BB2_37;
	ld.shared.f64 	%fd107, [%r33+24];
	sub.f64 	%fd108, %fd1, %fd107;
	ld.shared.f64 	%fd109, [%r33+32];
	sub.f64 	%fd110, %fd2, %fd109;
	ld.shared.f64 	%fd111, [%r33+40];
	sub.f64 	%fd112, %fd3, %fd111;
	mul.f64 	%fd113, %fd110, %fd110;
	fma.rn.f64 	%fd114, %fd108, %fd108, %fd113;
	fma.rn.f64 	%fd115, %fd112, %fd112, %fd114;
	sqrt.rn.f64 	%fd116, %fd115;
	div.rn.f64 	%fd117, %fd116, %fd4;
	cvt.rzi.s32.f64 	%r77, %fd117;
	mul.wide.s32 	%rd49, %r77, 8;
	add.s64 	%rd50, %rd1, %rd49;
	atom.global.add.u64 	%rd51, [%rd50], 1;
	bar.sync 	0;
$L__BB2_37:
	add.s32 	%r78, %r32, 2;
	cvt.u64.u32 	%rd52, %r78;
	setp.le.s64 	%p24, %rd3, %rd52;
	@%p24 bra 	$L__BB2_39;
	ld.shared.f64 	%fd118, [%r33+48];
	sub.f64 	%fd119, %fd1, %fd118;
	ld.shared.f64 	%fd120, [%r33+56];
	sub.f64 	%fd121, %fd2, %fd120;
	ld.shared.f64 	%fd122, [%r33+64];
	sub.f64 	%fd123, %fd3, %fd122;
	mul.f64 	%fd124, %fd121, %fd121;
	fma.rn.f64 	%fd125, %fd119, %fd119, %fd124;
	fma.rn.f64 	%fd126, %fd123, %fd123, %fd125;
	sqrt.rn.f64 	%fd127, %fd126;
	div.rn.f64 	%fd128, %fd127, %fd4;
	cvt.rzi.s32.f64 	%r79, %fd128;
	mul.wide.s32 	%rd53, %r79, 8;
	add.s64 	%rd54, %rd1, %rd53;
	atom.global.add.u64 	%rd55, [%rd54], 1;
	bar.sync 	0;
$L__BB2_39:
	add.s32 	%r80, %r32, 3;
	cvt.u64.u32 	%rd56, %r80;
	setp.le.s64 	%p25, %rd3, %rd56;
	@%p25 bra 	$L__BB2_41;
	ld.shared.f64 	%fd129, [%r33+72];
	sub.f64 	%fd130, %fd1, %fd129;
	ld.shared.f64 	%fd131, [%r33+80];
	sub.f64 	%fd132, %fd2, %fd131;
	ld.shared.f64 	%fd133, [%r33+88];
	sub.f64 	%fd134, %fd3, %fd133;
	mul.f64 	%fd135, %fd132, %fd132;
	fma.rn.f64 	%fd136, %fd130, %fd130, %fd135;
	fma.rn.f64 	%fd137, %fd134, %fd134, %fd136;
	sqrt.rn.f64 	%fd138, %fd137;
	div.rn.f64 	%fd139, %fd138, %fd4;
	cvt.rzi.s32.f64 	%r81, %fd139;
	mul.wide.s32 	%rd57, %r81, 8;
	add.s64 	%rd58, %rd1, %rd57;
	atom.global.add.u64 	%rd59, [%rd58], 1;
	bar.sync 	0;
$L__BB2_41:
	add.s32 	%r90, %r90, 4;
	setp.ne.s32 	%p26, %r90, %r2;
	@%p26 bra 	$L__BB2_33;
$L__BB2_42:
	ret;

}


// ===== COMPILED SASS (sm_100) =====

	.target	sm_100

	.elftype	@"ET_EXEC"


//--------------------- .note.nv.tkinfo           --------------------------
	.section	.note.nv.tkinfo,"",@"SHT_NOTE"
	.sectionflags	@"SHF_NOTE_NV_TKINFO"
	.tkinfo
        /*0018*/ 	.word	0x00000002
        /*0030*/ 	.string	""
        /*0030*/ 	.string	"ptxas"
        /*0030*/ 	.string	"Cuda compilation tools, release 13.0, V13.0.88"
        /*0030*/ 	.string	"Build cuda_13.0.r13.0/compiler.36424714_0"
        /*0030*/ 	.string	"-arch sm_100 -m 64 "



//--------------------- .note.nv.cuinfo           --------------------------
	.section	.note.nv.cuinfo,"",@"SHT_NOTE"
	.sectionflags	@"SHF_NOTE_NV_CUINFO"
        /*0018*/ 	.short	0x0002
        /*001a*/ 	.short	0x0064
        /*001c*/ 	.short	0x0082
	.zero		2


//--------------------- .nv.info                  --------------------------
	.section	.nv.info,"",@"SHT_CUDA_INFO"
	.align	4


	//----- nvinfo : EIATTR_REGCOUNT
	.align		4
        /*0000*/ 	.byte	0x04, 0x2f
        /*0002*/ 	.short	(.L_1 - .L_0)
	.align		4
.L_0:
        /*0004*/ 	.word	index@(_Z9PDH_Algo1P8atomdescP10hist_entryxd)
        /*0008*/ 	.word	0x0000001e


	//----- nvinfo : EIATTR_FRAME_SIZE
	.align		4
.L_1:
        /*000c*/ 	.byte	0x04, 0x11
        /*000e*/ 	.short	(.L_3 - .L_2)
	.align		4
.L_2:
        /*0010*/ 	.word	index@($__internal_5_$__cuda_sm20_dsqrt_rn_f64_mediumpath_v1)
        /*0014*/ 	.word	0x00000000


	//----- nvinfo : EIATTR_FRAME_SIZE
	.align		4
.L_3:
        /*0018*/ 	.byte	0x04, 0x11
        /*001a*/ 	.short	(.L_5 - .L_4)
	.align		4
.L_4:
        /*001c*/ 	.word	index@($__internal_4_$__cuda_sm20_div_rn_f64_full)
        /*0020*/ 	.word	0x00000000


	//----- nvinfo : EIATTR_FRAME_SIZE
	.align		4
.L_5:
        /*0024*/ 	.byte	0x04, 0x11
        /*0026*/ 	.short	(.L_7 - .L_6)
	.align		4
.L_6:
        /*0028*/ 	.word	index@(_Z9PDH_Algo1P8atomdescP10hist_entryxd)
        /*002c*/ 	.word	0x00000000


	//----- nvinfo : EIATTR_REGCOUNT
	.align		4
.L_7:
        /*0030*/ 	.byte	0x04, 0x2f
        /*0032*/ 	.short	(.L_9 - .L_8)
	.align		4
.L_8:
        /*0034*/ 	.word	index@(_Z9PDH_Algo2P8atomdescP10hist_entryxdii)
        /*0038*/ 	.word	0x00000022


	//----- nvinfo : EIATTR_FRAME_SIZE
	.align		4
.L_9:
        /*003c*/ 	.byte	0x04, 0x11
        /*003e*/ 	.short	(.L_11 - .L_10)
	.align		4
.L_10:
        /*0040*/ 	.word	index@($__internal_3_$__cuda_sm20_dsqrt_rn_f64_mediumpath_v1)
        /*0044*/ 	.word	0x00000000


	//----- nvinfo : EIATTR_FRAME_SIZE
	.align		4
.L_11:
        /*0048*/ 	.byte	0x04, 0x11
        /*004a*/ 	.short	(.L_13 - .L_12)
	.align		4
.L_12:
        /*004c*/ 	.word	index@($__internal_2_$__cuda_sm20_div_rn_f64_full)
        /*0050*/ 	.word	0x00000000


	//----- nvinfo : EIATTR_FRAME_SIZE
	.align		4
.L_13:
        /*0054*/ 	.byte	0x04, 0x11
        /*0056*/ 	.short	(.L_15 - .L_14)
	.align		4
.L_14:
        /*0058*/ 	.word	index@(_Z9PDH_Algo2P8atomdescP10hist_entryxdii)
        /*005c*/ 	.word	0x00000000


	//----- nvinfo : EIATTR_REGCOUNT
	.align		4
.L_15:
        /*0060*/ 	.byte	0x04, 0x2f
        /*0062*/ 	.short	(.L_17 - .L_16)
	.align		4
.L_16:
        /*0064*/ 	.word	index@(_Z9PDH_Algo3P8atomdescP10hist_entryxdii)
        /*0068*/ 	.word	0x00000028


	//----- nvinfo : EIATTR_FRAME_SIZE
	.align		4
.L_17:
        /*006c*/ 	.byte	0x04, 0x11
        /*006e*/ 	.short	(.L_19 - .L_18)
	.align		4
.L_18:
        /*0070*/ 	.word	index@($__internal_1_$__cuda_sm20_dsqrt_rn_f64_mediumpath_v1)
        /*0074*/ 	.word	0x00000000


	//----- nvinfo : EIATTR_FRAME_SIZE
	.align		4
.L_19:
        /*0078*/ 	.byte	0x04, 0x11
        /*007a*/ 	.short	(.L_21 - .L_20)
	.align		4
.L_20:
        /*007c*/ 	.word	index@($__internal_0_$__cuda_sm20_div_rn_f64_full)
        /*0080*/ 	.word	0x00000000


	//----- nvinfo : EIATTR_FRAME_SIZE
	.align		4
.L_21:
        /*0084*/ 	.byte	0x04, 0x11
        /*0086*/ 	.short	(.L_23 - .L_22)
	.align		4
.L_22:
        /*0088*/ 	.word	index@(_Z9PDH_Algo3P8atomdescP10hist_entryxdii)
        /*008c*/ 	.word	0x00000000


	//----- nvinfo : EIATTR_MIN_STACK_SIZE
	.align		4
.L_23:
        /*0090*/ 	.byte	0x04, 0x12
        /*0092*/ 	.short	(.L_25 - .L_24)
	.align		4
.L_24:
        /*0094*/ 	.word	index@(_Z9PDH_Algo3P8atomdescP10hist_entryxdii)
        /*0098*/ 	.word	0x00000000


	//----- nvinfo : EIATTR_MIN_STACK_SIZE
	.align		4
.L_25:
        /*009c*/ 	.byte	0x04, 0x12
        /*009e*/ 	.short	(.L_27 - .L_26)
	.align		4
.L_26:
        /*00a0*/ 	.word	index@(_Z9PDH_Algo2P8atomdescP10hist_entryxdii)
        /*00a4*/ 	.word	0x00000000


	//----- nvinfo : EIATTR_MIN_STACK_SIZE
	.align		4
.L_27:
        /*00a8*/ 	.byte	0x04, 0x12
        /*00aa*/ 	.short	(.L_29 - .L_28)
	.align		4
.L_28:
        /*00ac*/ 	.word	index@(_Z9PDH_Algo1P8atomdescP10hist_entryxd)
        /*00b0*/ 	.word	0x00000000
.L_29:


//--------------------- .nv.compat                --------------------------
	.section	.nv.compat,"",@"SHT_CUDA_COMPAT_INFO"
	.align	4
        /*0000*/ 	.byte	0x02, 0x09, 0x00, 0x00, 0x02, 0x02, 0x01, 0x00, 0x02, 0x05, 0x05, 0x00, 0x03, 0x07, 0x01, 0x01
        /*0010*/ 	.byte	0x02, 0x03, 0x00, 0x00, 0x02, 0x06, 0x01, 0x00, 0x04, 0x0b, 0x08, 0x00, 0x01, 0x00, 0x00, 0x00
        /*0020*/ 	.byte	0x00, 0x00, 0x00, 0x00


//--------------------- .nv.info._Z9PDH_Algo3P8atomdescP10hist_entryxdii --------------------------
	.section	.nv.info._Z9PDH_Algo3P8atomdescP10hist_entryxdii,"",@"SHT_CUDA_INFO"
	.sectionflags	@""
	.align	4


	//----- nvinfo : EIATTR_CUDA_API_VERSION
	.align		4
        /*0000*/ 	.byte	0x04, 0x37
        /*0002*/ 	.short	(.L_31 - .L_30)
.L_30:
        /*0004*/ 	.word	0x00000082


	//----- nvinfo : EIATTR_KPARAM_INFO
	.align		4
.L_31:
        /*0008*/ 	.byte	0x04, 0x17
        /*000a*/ 	.short	(.L_33 - .L_32)
.L_32:
        /*000c*/ 	.word	0x00000000
        /*0010*/ 	.short	0x0005
        /*0012*/ 	.short	0x0024
        /*0014*/ 	.byte	0x00, 0xf0, 0x11, 0x00


	//----- nvinfo : EIATTR_KPARAM_INFO
	.align		4
.L_33:
        /*0018*/ 	.byte	0x04, 0x17
        /*001a*/ 	.short	(.L_35 - .L_34)
.L_34:
        /*001c*/ 	.word	0x00000000
        /*0020*/ 	.short	0x0004
        /*0022*/ 	.short	0x0020
        /*0024*/ 	.byte	0x00, 0xf0, 0x11, 0x00


	//----- nvinfo : EIATTR_KPARAM_INFO
	.align		4
.L_35:
        /*0028*/ 	.byte	0x04, 0x17
        /*002a*/ 	.short	(.L_37 - .L_36)
.L_36:
        /*002c*/ 	.word	0x00000000
        /*0030*/ 	.short	0x0003
        /*0032*/ 	.short	0x0018
        /*0034*/ 	.byte	0x00, 0xf0, 0x21, 0x00


	//----- nvinfo : EIATTR_KPARAM_INFO
	.align		4
.L_37:
        /*0038*/ 	.byte	0x04, 0x17
        /*003a*/ 	.short	(.L_39 - .L_38)
.L_38:
        /*003c*/ 	.word	0x00000000
        /*0040*/ 	.short	0x0002
        /*0042*/ 	.short	0x0010
        /*0044*/ 	.byte	0x00, 0xf0, 0x21, 0x00


	//----- nvinfo : EIATTR_KPARAM_INFO
	.align		4
.L_39:
        /*0048*/ 	.byte	0x04, 0x17
        /*004a*/ 	.short	(.L_41 - .L_40)
.L_40:
        /*004c*/ 	.word	0x00000000
        /*0050*/ 	.short	0x0001
        /*0052*/ 	.short	0x0008
        /*0054*/ 	.byte	0x00, 0xf5, 0x21, 0x00


	//----- nvinfo : EIATTR_KPARAM_INFO
	.align		4
.L_41:
        /*0058*/ 	.byte	0x04, 0x17
        /*005a*/ 	.short	(.L_43 - .L_42)
.L_42:
        /*005c*/ 	.word	0x00000000
        /*0060*/ 	.short	0x0000
        /*0062*/ 	.short	0x0000
        /*0064*/ 	.byte	0x00, 0xf5, 0x21, 0x00


	//----- nvinfo : EIATTR_SPARSE_MMA_MASK
	.align		4
.L_43:
        /*0068*/ 	.byte	0x03, 0x50
        /*006a*/ 	.short	0x0000


	//----- nvinfo : EIATTR_MAXREG_COUNT
	.align		4
        /*006c*/ 	.byte	0x03, 0x1b
        /*006e*/ 	.short	0x00ff


	//----- nvinfo : EIATTR_NUM_BARRIERS
	.align		4
        /*0070*/ 	.byte	0x02, 0x4c
        /*0072*/ 	.byte	0x01
	.zero		1


	//----- nvinfo : EIATTR_MERCURY_ISA_VERSION
	.align		4
        /*0074*/ 	.byte	0x03, 0x5f
        /*0076*/ 	.short	0x0101


	//----- nvinfo : EIATTR_VRC_CTA_INIT_COUNT
	.align		4
        /*0078*/ 	.byte	0x02, 0x4a
	.zero		1
	.zero		1


	//----- nvinfo : EIATTR_EXIT_INSTR_OFFSETS
	.align		4
        /*007c*/ 	.byte	0x04, 0x1c
        /*007e*/ 	.short	(.L_45 - .L_44)


	//   ....[0]....
.L_44:
        /*0080*/ 	.word	0x00002080


	//   ....[1]....
        /*0084*/ 	.word	0x00002640


	//   ....[2]....
        /*0088*/ 	.word	0x00003620


	//----- nvinfo : EIATTR_CRS_STACK_SIZE
	.align		4
.L_45:
        /*008c*/ 	.byte	0x04, 0x1e
        /*008e*/ 	.short	(.L_47 - .L_46)
.L_46:
        /*0090*/ 	.word	0x00000000


	//----- nvinfo : EIATTR_CBANK_PARAM_SIZE
	.align		4
.L_47:
        /*0094*/ 	.byte	0x03, 0x19
        /*0096*/ 	.short	0x0028


	//----- nvinfo : EIATTR_PARAM_CBANK
	.align		4
        /*0098*/ 	.byte	0x04, 0x0a
        /*009a*/ 	.short	(.L_49 - .L_48)
	.align		4
.L_48:
        /*009c*/ 	.word	index@(.nv.constant0._Z9PDH_Algo3P8atomdescP10hist_entryxdii)
        /*00a0*/ 	.short	0x0380
        /*00a2*/ 	.short	0x0028


	//----- nvinfo : EIATTR_SW_WAR
	.align		4
.L_49:
        /*00a4*/ 	.byte	0x04, 0x36
        /*00a6*/ 	.short	(.L_51 - .L_50)
.L_50:
        /*00a8*/ 	.word	0x00000008
.L_51:


//--------------------- .nv.info._Z9PDH_Algo2P8atomdescP10hist_entryxdii --------------------------
	.section	.nv.info._Z9PDH_Algo2P8atomdescP10hist_entryxdii,"",@"SHT_CUDA_INFO"
	.sectionflags	@""
	.align	4


	//----- nvinfo : EIATTR_CUDA_API_VERSION
	.align		4
        /*0000*/ 	.byte	0x04, 0x37
        /*0002*/ 	.short	(.L_53 - .L_52)
.L_52:
        /*0004*/ 	.word	0x00000082


	//----- nvinfo : EIATTR_KPARAM_INFO
	.align		4
.L_53:
        /*0008*/ 	.byte	0x04, 0x17
        /*000a*/ 	.short	(.L_55 - .L_54)
.L_54:
        /*000c*/ 	.word	0x00000000
        /*0010*/ 	.short	0x0005
        /*0012*/ 	.short	0x0024
        /*0014*/ 	.byte	0x00, 0xf0, 0x11, 0x00


	//----- nvinfo : EIATTR_KPARAM_INFO
	.align		4
.L_55:
        /*0018*/ 	.byte	0x04, 0x17
        /*001a*/ 	.short	(.L_57 - .L_56)
.L_56:
        /*001c*/ 	.word	0x00000000
        /*0020*/ 	.short	0x0004
        /*0022*/ 	.short	0x0020
        /*0024*/ 	.byte	0x00, 0xf0, 0x11, 0x00


	//----- nvinfo : EIATTR_KPARAM_INFO
	.align		4
.L_57:
        /*0028*/ 	.byte	0x04, 0x17
        /*002a*/ 	.short	(.L_59 - .L_58)
.L_58:
        /*002c*/ 	.word	0x00000000
        /*0030*/ 	.short	0x0003
        /*0032*/ 	.short	0x0018
        /*0034*/ 	.byte	0x00, 0xf0, 0x21, 0x00


	//----- nvinfo : EIATTR_KPARAM_INFO
	.align		4
.L_59:
        /*0038*/ 	.byte	0x04, 0x17
        /*003a*/ 	.short	(.L_61 - .L_60)
.L_60:
        /*003c*/ 	.word	0x00000000
        /*0040*/ 	.short	0x0002
        /*0042*/ 	.short	0x0010
        /*0044*/ 	.byte	0x00, 0xf0, 0x21, 0x00


	//----- nvinfo : EIATTR_KPARAM_INFO
	.align		4
.L_61:
        /*0048*/ 	.byte	0x04, 0x17
        /*004a*/ 	.short	(.L_63 - .L_62)
.L_62:
        /*004c*/ 	.word	0x00000000
        /*0050*/ 	.short	0x0001
        /*0052*/ 	.short	0x0008
        /*0054*/ 	.byte	0x00, 0xf5, 0x21, 0x00


	//----- nvinfo : EIATTR_KPARAM_INFO
	.align		4
.L_63:
        /*0058*/ 	.byte	0x04, 0x17
        /*005a*/ 	.short	(.L_65 - .L_64)
.L_64:
        /*005c*/ 	.word	0x00000000
        /*0060*/ 	.short	0x0000
        /*0062*/ 	.short	0x0000
        /*0064*/ 	.byte	0x00, 0xf5, 0x21, 0x00


	//----- nvinfo : EIATTR_SPARSE_MMA_MASK
	.align		4
.L_65:
        /*0068*/ 	.byte	0x03, 0x50
        /*006a*/ 	.short	0x0000


	//----- nvinfo : EIATTR_MAXREG_COUNT
	.align		4
        /*006c*/ 	.byte	0x03, 0x1b
        /*006e*/ 	.short	0x00ff


	//----- nvinfo : EIATTR_NUM_BARRIERS
	.align		4
        /*0070*/ 	.byte	0x02, 0x4c
        /*0072*/ 	.byte	0x01
	.zero		1


	//----- nvinfo : EIATTR_MERCURY_ISA_VERSION
	.align		4
        /*0074*/ 	.byte	0x03, 0x5f
        /*0076*/ 	.short	0x0101


	//----- nvinfo : EIATTR_VRC_CTA_INIT_COUNT
	.align		4
        /*0078*/ 	.byte	0x02, 0x4a
	.zero		1
	.zero		1


	//----- nvinfo : EIATTR_EXIT_INSTR_OFFSETS
	.align		4
        /*007c*/ 	.byte	0x04, 0x1c
        /*007e*/ 	.short	(.L_67 - .L_66)


	//   ....[0]....
.L_66:
        /*0080*/ 	.word	0x000022b0


	//   ....[1]....
        /*0084*/ 	.word	0x00002960


	//   ....[2]....
        /*0088*/ 	.word	0x00003ae0


	//----- nvinfo : EIATTR_CRS_STACK_SIZE
	.align		4
.L_67:
        /*008c*/ 	.byte	0x04, 0x1e
        /*008e*/ 	.short	(.L_69 - .L_68)
.L_68:
        /*0090*/ 	.word	0x00000000


	//----- nvinfo : EIATTR_CBANK_PARAM_SIZE
	.align		4
.L_69:
        /*0094*/ 	.byte	0x03, 0x19
        /*0096*/ 	.short	0x0028


	//----- nvinfo : EIATTR_PARAM_CBANK
	.align		4
        /*0098*/ 	.byte	0x04, 0x0a
        /*009a*/ 	.short	(.L_71 - .L_70)
	.align		4
.L_70:
        /*009c*/ 	.word	index@(.nv.constant0._Z9PDH_Algo2P8atomdescP10hist_entryxdii)
        /*00a0*/ 	.short	0x0380
        /*00a2*/ 	.short	0x0028


	//----- nvinfo : EIATTR_SW_WAR
	.align		4
.L_71:
        /*00a4*/ 	.byte	0x04, 0x36
        /*00a6*/ 	.short	(.L_73 - .L_72)
.L_72:
        /*00a8*/ 	.word	0x00000008
.L_73:


//--------------------- .nv.info._Z9PDH_Algo1P8atomdescP10hist_entryxd --------------------------
	.section	.nv.info._Z9PDH_Algo1P8atomdescP10hist_entryxd,"",@"SHT_CUDA_INFO"
	.sectionflags	@""
	.align	4


	//----- nvinfo : EIATTR_CUDA_API_VERSION
	.align		4
        /*0000*/ 	.byte	0x04, 0x37
        /*0002*/ 	.short	(.L_75 - .L_74)
.L_74:
        /*0004*/ 	.word	0x00000082


	//----- nvinfo : EIATTR_KPARAM_INFO
	.align		4
.L_75:
        /*0008*/ 	.byte	0x04, 0x17
        /*000a*/ 	.short	(.L_77 - .L_76)
.L_76:
        /*000c*/ 	.word	0x00000000
        /*0010*/ 	.short	0x0003
        /*0012*/ 	.short	0x0018
        /*0014*/ 	.byte	0x00, 0xf0, 0x21, 0x00


	//----- nvinfo : EIATTR_KPARAM_INFO
	.align		4
.L_77:
        /*0018*/ 	.byte	0x04, 0x17
        /*001a*/ 	.short	(.L_79 - .L_78)
.L_78:
        /*001c*/ 	.word	0x00000000
        /*0020*/ 	.short	0x0002
        /*0022*/ 	.short	0x0010
        /*0024*/ 	.byte	0x00, 0xf0, 0x21, 0x00


	//----- nvinfo : EIATTR_KPARAM_INFO
	.align		4
.L_79:
        /*0028*/ 	.byte	0x04, 0x17
        /*002a*/ 	.short	(.L_81 - .L_80)
.L_80:
        /*002c*/ 	.word	0x00000000
        /*0030*/ 	.short	0x0001
        /*0032*/ 	.short	0x0008
        /*0034*/ 	.byte	0x00, 0xf5, 0x21, 0x00


	//----- nvinfo : EIATTR_KPARAM_INFO
	.align		4
.L_81:
        /*0038*/ 	.byte	0x04, 0x17
        /*003a*/ 	.short	(.L_83 - .L_82)
.L_82:
        /*003c*/ 	.word	0x00000000
        /*0040*/ 	.short	0x0000
        /*0042*/ 	.short	0x0000
        /*0044*/ 	.byte	0x00, 0xf5, 0x21, 0x00


	//----- nvinfo : EIATTR_SPARSE_MMA_MASK
	.align		4
.L_83:
        /*0048*/ 	.byte	0x03, 0x50
        /*004a*/ 	.short	0x0000


	//----- nvinfo : EIATTR_MAXREG_COUNT
	.align		4
        /*004c*/ 	.byte	0x03, 0x1b
        /*004e*/ 	.short	0x00ff


	//----- nvinfo : EIATTR_MERCURY_ISA_VERSION
	.align		4
        /*0050*/ 	.byte	0x03, 0x5f
        /*0052*/ 	.short	0x0101


	//----- nvinfo : EIATTR_VRC_CTA_INIT_COUNT
	.align		4
        /*0054*/ 	.byte	0x02, 0x4a
	.zero		1
	.zero		1


	//----- nvinfo : EIATTR_EXIT_INSTR_OFFSETS
	.align		4
        /*0058*/ 	.byte	0x04, 0x1c
        /*005a*/ 	.short	(.L_85 - .L_84)


	//   ....[0]....
.L_84:
        /*005c*/ 	.word	0x000000a0


	//   ....[1]....
        /*0060*/ 	.word	0x00000590


	//----- nvinfo : EIATTR_CRS_STACK_SIZE
	.align		4
.L_85:
        /*0064*/ 	.byte	0x04, 0x1e
        /*0066*/ 	.short	(.L_87 - .L_86)
.L_86:
        /*0068*/ 	.word	0x00000000


	//----- nvinfo : EIATTR_CBANK_PARAM_SIZE
	.align		4
.L_87:
        /*006c*/ 	.byte	0x03, 0x19
        /*006e*/ 	.short	0x0020


	//----- nvinfo : EIATTR_PARAM_CBANK
	.align		4
        /*0070*/ 	.byte	0x04, 0x0a
        /*0072*/ 	.short	(.L_89 - .L_88)
	.align		4
.L_88:
        /*0074*/ 	.word	index@(.nv.constant0._Z9PDH_Algo1P8atomdescP10hist_entryxd)
        /*0078*/ 	.short	0x0380
        /*007a*/ 	.short	0x0020


	//----- nvinfo : EIATTR_SW_WAR
	.align		4
.L_89:
        /*007c*/ 	.byte	0x04, 0x36
        /*007e*/ 	.short	(.L_91 - .L_90)
.L_90:
        /*0080*/ 	.word	0x00000008
.L_91:


//--------------------- .nv.callgraph             --------------------------
	.section	.nv.callgraph,"",@"SHT_CUDA_CALLGRAPH"
	.align	4
	.sectionentsize	8
	.align		4
        /*0000*/ 	.word	0x00000000
	.align		4
        /*0004*/ 	.word	0xffffffff
	.align		4
        /*0008*/ 	.word	0x00000000
	.align		4
        /*000c*/ 	.word	0xfffffffe
	.align		4
        /*0010*/ 	.word	0x00000000
	.align		4
        /*0014*/ 	.word	0xfffffffd
	.align		4
        /*0018*/ 	.word	0x00000000
	.align		4
        /*001c*/ 	.word	0xfffffffc


//--------------------- .text._Z9PDH_Algo3P8atomdescP10hist_entryxdii --------------------------
	.section	.text._Z9PDH_Algo3P8atomdescP10hist_entryxdii,"ax",@progbits
	.align	128
        .global         _Z9PDH_Algo3P8atomdescP10hist_entryxdii
        .type           _Z9PDH_Algo3P8atomdescP10hist_entryxdii,@function
        .size           _Z9PDH_Algo3P8atomdescP10hist_entryxdii,(.L_x_175 - _Z9PDH_Algo3P8atomdescP10hist_entryxdii)
        .other          _Z9PDH_Algo3P8atomdescP10hist_entryxdii,@"STO_CUDA_ENTRY STV_DEFAULT"
_Z9PDH_Algo3P8atomdescP10hist_entryxdii:
.text._Z9PDH_Algo3P8atomdescP10hist_entryxdii:
[----:B------:R-:W-:Y:S01]  /*0000*/  LDC R1, c[0x0][0x37c] ;  /* 0x0000df00ff017b82 */ /* 0x000fe20000000800 */
[----:B------:R-:W0:Y:S01]  /*0010*/  S2R R2, SR_TID.X ;  /* 0x0000000000027919 */ /* 0x000e220000002100 */
[----:B------:R-:W0:Y:S06]  /*0020*/  LDCU UR4, c[0x0][0x3a0] ;  /* 0x00007400ff0477ac */ /* 0x000e2c0008000800 */
[----:B------:R-:W1:Y:S01]  /*0030*/  LDC.64 R4, c[0x0][0x380] ;  /* 0x0000e000ff047b82 */ /* 0x000e620000000a00 */
[----:B------:R-:W2:Y:S01]  /*0040*/  LDCU.64 UR10, c[0x0][0x358] ;  /* 0x00006b00ff0a77ac */ /* 0x000ea20008000a00 */
[----:B------:R-:W3:Y:S01]  /*0050*/  LDCU UR5, c[0x0][0x3a4] ;  /* 0x00007480ff0577ac */ /* 0x000ee20008000800 */
[----:B0-----:R-:W-:-:S05]  /*0060*/  ISETP.GE.U32.AND P0, PT, R2, UR4, PT ;  /* 0x0000000402007c0c */ /* 0x001fca000bf06070 */
[----:B------:R-:W0:Y:S08]  /*0070*/  S2UR UR4, SR_CTAID.X ;  /* 0x00000000000479c3 */ /* 0x000e300000002500 */
[----:B------:R-:W4:Y:S01]  /*0080*/  @!P0 S2R R6, SR_CgaCtaId ;  /* 0x0000000000068919 */ /* 0x000f220000008800 */
[----:B------:R-:W3:Y:S01]  /*0090*/  @!P0 LDC R12, c[0x0][0x360] ;  /* 0x0000d800ff0c8b82 */ /* 0x000ee20000000800 */
[----:B------:R-:W0:Y:S01]  /*00a0*/  LDCU UR13, c[0x0][0x360] ;  /* 0x00006c00ff0d77ac */ /* 0x000e220008000800 */
[----:B------:R-:W-:Y:S01]  /*00b0*/  @!P0 MOV R3, 0x400 ;  /* 0x0000040000038802 */ /* 0x000fe20000000f00 */
[----:B0-----:R-:W-:-:S06]  /*00c0*/  UIMAD UR12, UR4, UR13, URZ ;  /* 0x0000000d040c72a4 */ /* 0x001fcc000f8e02ff */
[----:B------:R-:W-:-:S04]  /*00d0*/  VIADD R0, R2, UR12 ;  /* 0x0000000c02007c36 */ /* 0x000fc80008000000 */
[----:B-1----:R-:W-:Y:S01]  /*00e0*/  IMAD.WIDE.U32 R4, R0, 0x18, R4 ;  /* 0x0000001800047825 */ /* 0x002fe200078e0004 */
[----:B----4-:R-:W-:-:S04]  /*00f0*/  @!P0 LEA R3, R6, R3, 0x18 ;  /* 0x0000000306038211 */ /* 0x010fc800078ec0ff */
[----:B--2---:R0:W5:Y:S01]  /*0100*/  LDG.E.64 R16, desc[UR10][R4.64] ;  /* 0x0000000a04107981 */ /* 0x004162000c1e1b00 */
[----:B---3--:R-:W-:-:S03]  /*0110*/  @!P0 IMAD R3, R12, 0x18, R3 ;  /* 0x000000180c038824 */ /* 0x008fc600078e0203 */
[----:B------:R0:W5:Y:S01]  /*0120*/  LDG.E.64 R10, desc[UR10][R4.64+0x8] ;  /* 0x0000080a040a7981 */ /* 0x000162000c1e1b00 */
[----:B------:R-:W-:-:S03]  /*0130*/  @!P0 IMAD R6, R2, 0x8, R3 ;  /* 0x0000000802068824 */ /* 0x000fc600078e0203 */
[----:B------:R0:W5:Y:S01]  /*0140*/  LDG.E.64 R8, desc[UR10][R4.64+0x10] ;  /* 0x0000100a04087981 */ /* 0x000162000c1e1b00 */
[----:B------:R-:W1:Y:S01]  /*0150*/  LDC R3, c[0x0][0x39c] ;  /* 0x0000e700ff037b82 */ /* 0x000e620000000800 */
[----:B------:R-:W-:Y:S02]  /*0160*/  UIADD3 UR4, UPT, UPT, UR4, 0x1, URZ ;  /* 0x0000000104047890 */ /* 0x000fe4000fffe0ff */
[----:B------:R0:W-:Y:S01]  /*0170*/  @!P0 STS.64 [R6], RZ ;  /* 0x000000ff06008388 */ /* 0x0001e20000000a00 */
[----:B------:R-:W2:Y:S01]  /*0180*/  LDCU UR14, c[0x0][0x398] ;  /* 0x00007300ff0e77ac */ /* 0x000ea20008000800 */
[----:B------:R-:W-:-:S03]  /*0190*/  UISETP.GE.AND UP0, UPT, UR4, UR5, UPT ;  /* 0x000000050400728c */ /* 0x000fc6000bf06270 */
[----:B------:R-:W-:Y:S06]  /*01a0*/  BAR.SYNC.DEFER_BLOCKING 0x0 ;  /* 0x0000000000007b1d */ /* 0x000fec0000010000 */
[----:B0-----:R-:W-:Y:S05]  /*01b0*/  BRA.U UP0, `(.L_x_0) ;  /* 0x0000001d00887547 */ /* 0x001fea000b800000 */
[----:B------:R-:W-:-:S05]  /*01c0*/  UMOV UR5, UR4 ;  /* 0x0000000400057c82 */ /* 0x000fca0008000000 */
.L_x_38:
[----:B0---4-:R-:W0:Y:S01]  /*01d0*/  LDC.64 R4, c[0x0][0x380] ;  /* 0x0000e000ff047b82 */ /* 0x011e220000000a00 */
[----:B------:R-:W-:Y:S01]  /*01e0*/  UIMAD UR7, UR13, UR5, URZ ;  /* 0x000000050d0772a4 */ /* 0x000fe2000f8e02ff */
[----:B-1-3--:R-:W3:Y:S01]  /*01f0*/  S2R R19, SR_CgaCtaId ;  /* 0x0000000000137919 */ /* 0x00aee20000008800 */
[----:B------:R-:W-:Y:S01]  /*0200*/  MOV R18, 0x400 ;  /* 0x0000040000127802 */ /* 0x000fe20000000f00 */
[----:B------:R-:W4:Y:S03]  /*0210*/  LDCU.64 UR8, c[0x0][0x390] ;  /* 0x00007200ff0877ac */ /* 0x000f260008000a00 */
[----:B------:R-:W-:Y:S01]  /*0220*/  VIADD R7, R2, UR7 ;  /* 0x0000000702077c36 */ /* 0x000fe20008000000 */
[----:B--2---:R-:W2:Y:S03]  /*0230*/  LDCU UR4, c[0x0][0x3a4] ;  /* 0x00007480ff0477ac */ /* 0x004ea60008000800 */
[----:B0-----:R-:W-:-:S05]  /*0240*/  IMAD.WIDE.U32 R4, R7, 0x18, R4 ;  /* 0x0000001807047825 */ /* 0x001fca00078e0004 */
[----:B------:R-:W2:Y:S04]  /*0250*/  LDG.E.64 R6, desc[UR10][R4.64] ;  /* 0x0000000a04067981 */ /* 0x000ea8000c1e1b00 */
[----:B------:R-:W2:Y:S04]  /*0260*/  LDG.E.64 R12, desc[UR10][R4.64+0x8] ;  /* 0x0000080a040c7981 */ /* 0x000ea8000c1e1b00 */
[----:B------:R-:W2:Y:S01]  /*0270*/  LDG.E.64 R14, desc[UR10][R4.64+0x10] ;  /* 0x0000100a040e7981 */ /* 0x000ea2000c1e1b00 */
[----:B---3--:R-:W-:Y:S01]  /*0280*/  LEA R19, R19, R18, 0x18 ;  /* 0x0000001213137211 */ /* 0x008fe200078ec0ff */
[----:B----4-:R-:W-:-:S02]  /*0290*/  UISETP.GE.U32.AND UP0, UPT, UR7, UR8, UPT ;  /* 0x000000080700728c */ /* 0x010fc4000bf06070 */
[----:B------:R-:W-:Y:S02]  /*02a0*/  UIADD3 UR5, UPT, UPT, UR5, 0x1, URZ ;  /* 0x0000000105057890 */ /* 0x000fe4000fffe0ff */
[----:B------:R-:W-:Y:S01]  /*02b0*/  IMAD R19, R2, 0x18, R19 ;  /* 0x0000001802137824 */ /* 0x000fe200078e0213 */
[----:B------:R-:W-:Y:S02]  /*02c0*/  UISETP.GE.AND.EX UP0, UPT, URZ, UR9, UPT, UP0 ;  /* 0x00000009ff00728c */ /* 0x000fe4000bf06300 */
[----:B--2---:R-:W-:Y:S02]  /*02d0*/  UISETP.NE.AND UP1, UPT, UR5, UR4, UPT ;  /* 0x000000040500728c */ /* 0x004fe4000bf25270 */
[----:B------:R0:W-:Y:S04]  /*02e0*/  STS.64 [R19], R6 ;  /* 0x0000000613007388 */ /* 0x0001e80000000a00 */
[----:B------:R0:W-:Y:S04]  /*02f0*/  STS.64 [R19+0x8], R12 ;  /* 0x0000080c13007388 */ /* 0x0001e80000000a00 */
[----:B------:R0:W-:Y:S01]  /*0300*/  STS.64 [R19+0x10], R14 ;  /* 0x0000100e13007388 */ /* 0x0001e20000000a00 */
[----:B------:R-:W-:Y:S06]  /*0310*/  BAR.SYNC.DEFER_BLOCKING 0x0 ;  /* 0x0000000000007b1d */ /* 0x000fec0000010000 */
[----:B------:R-:W-:Y:S05]  /*0320*/  BRA.U UP0, `(.L_x_1) ;  /* 0x0000001d00287547 */ /* 0x000fea000b800000 */
[----:B------:R-:W-:Y:S01]  /*0330*/  UISETP.GE.U32.AND UP0, UPT, UR13, 0x4, UPT ;  /* 0x000000040d00788c */ /* 0x000fe2000bf06070 */
[----:B------:R-:W-:-:S08]  /*0340*/  UMOV UR4, URZ ;  /* 0x000000ff00047c82 */ /* 0x000fd00008000000 */
[----:B------:R-:W-:Y:S05]  /*0350*/  BRA.U !UP0, `(.L_x_2) ;  /* 0x0000000d08f87547 */ /* 0x000fea000b800000 */
[----:B0-----:R-:W0:Y:S01]  /*0360*/  LDC.64 R6, c[0x0][0x398] ;  /* 0x0000e600ff067b82 */ /* 0x001e220000000a00 */
[----:B------:R-:W2:Y:S01]  /*0370*/  LDCU UR15, c[0x0][0x39c] ;  /* 0x00007380ff0f77ac */ /* 0x000ea20008000800 */
[----:B------:R-:W3:Y:S06]  /*0380*/  LDCU.64 UR16, c[0x0][0x390] ;  /* 0x00007200ff1077ac */ /* 0x000eec0008000a00 */
[----:B------:R-:W4:Y:S01]  /*0390*/  LDC.64 R4, c[0x0][0x388] ;  /* 0x0000e200ff047b82 */ /* 0x000f220000000a00 */
[----:B------:R-:W-:-:S05]  /*03a0*/  UMOV UR4, URZ ;  /* 0x000000ff00047c82 */ /* 0x000fca0008000000 */
.L_x_23:
[----:B-1----:R-:W1:Y:S01]  /*03b0*/  S2UR UR9, SR_CgaCtaId ;  /* 0x00000000000979c3 */ /* 0x002e620000008800 */
[----:B------:R-:W-:Y:S01]  /*03c0*/  UIADD3 UR6, UPT, UPT, UR7, UR4, URZ ;  /* 0x0000000407067290 */ /* 0x000fe2000fffe0ff */
[----:B------:R-:W-:-:S03]  /*03d0*/  UMOV UR8, 0x400 ;  /* 0x0000040000087882 */ /* 0x000fc60000000000 */
[----:B---3--:R-:W-:-:S04]  /*03e0*/  UISETP.GE.U32.AND UP0, UPT, UR6, UR16, UPT ;  /* 0x000000100600728c */ /* 0x008fc8000bf06070 */
[----:B------:R-:W-:Y:S02]  /*03f0*/  UISETP.GE.AND.EX UP0, UPT, URZ, UR17, UPT, UP0 ;  /* 0x00000011ff00728c */ /* 0x000fe4000bf06300 */
[----:B-1----:R-:W-:-:S04]  /*0400*/  ULEA UR8, UR9, UR8, 0x18 ;  /* 0x0000000809087291 */ /* 0x002fc8000f8ec0ff */
[----:B------:R-:W-:-:S03]  /*0410*/  UIMAD UR8, UR4, 0x18, UR8 ;  /* 0x00000018040878a4 */ /* 0x000fc6000f8e0208 */
[----:B0-----:R-:W-:Y:S09]  /*0420*/  BRA.U UP0, `(.L_x_3) ;  /* 0x0000000100e07547 */ /* 0x001ff2000b800000 */
[----:B------:R-:W1:Y:S01]  /*0430*/  LDS.128 R12, [UR8] ;  /* 0x00000008ff0c7984 */ /* 0x000e620008000c00 */
[----:B------:R-:W-:Y:S03]  /*0440*/  BSSY.RECONVERGENT B1, `(.L_x_4) ;  /* 0x000001c000017945 */ /* 0x000fe60003800200 */
[----:B------:R-:W3:Y:S01]  /*0450*/  LDS.64 R18, [UR8+0x10] ;  /* 0x00001008ff127984 */ /* 0x000ee20008000a00 */
[----:B-1---5:R-:W-:Y:S02]  /*0460*/  DADD R14, R10, -R14 ;  /* 0x000000000a0e7229 */ /* 0x022fe4000000080e */
[----:B------:R-:W-:Y:S02]  /*0470*/  DADD R12, R16, -R12 ;  /* 0x00000000100c7229 */ /* 0x000fe4000000080c */
[----:B---3--:R-:W-:-:S04]  /*0480*/  DADD R18, R8, -R18 ;  /* 0x0000000008127229 */ /* 0x008fc80000000812 */
[----:B------:R-:W-:-:S08]  /*0490*/  DMUL R14, R14, R14 ;  /* 0x0000000e0e0e7228 */ /* 0x000fd00000000000 */
[----:B------:R-:W-:-:S08]  /*04a0*/  DFMA R14, R12, R12, R14 ;  /* 0x0000000c0c0e722b */ /* 0x000fd0000000000e */
[----:B------:R-:W-:Y:S01]  /*04b0*/  DFMA R24, R18, R18, R14 ;  /* 0x000000121218722b */ /* 0x000fe2000000000e */
[----:B------:R-:W-:Y:S02]  /*04c0*/  IMAD.MOV.U32 R14, RZ, RZ, 0x0 ;  /* 0x00000000ff0e7424 */ /* 0x000fe400078e00ff */
[----:B------:R-:W-:-:S03]  /*04d0*/  IMAD.MOV.U32 R15, RZ, RZ, 0x3fd80000 ;  /* 0x3fd80000ff0f7424 */ /* 0x000fc600078e00ff */
[----:B------:R-:W1:Y:S04]  /*04e0*/  MUFU.RSQ64H R21, R25 ;  /* 0x0000001900157308 */ /* 0x000e680000001c00 */
[----:B------:R-:W-:-:S04]  /*04f0*/  IADD3 R20, PT, PT, R25, -0x3500000, RZ ;  /* 0xfcb0000019147810 */ /* 0x000fc80007ffe0ff */
[----:B------:R-:W-:Y:S02]  /*0500*/  ISETP.GE.U32.AND P0, PT, R20, 0x7ca00000, PT ;  /* 0x7ca000001400780c */ /* 0x000fe40003f06070 */
[----:B-1----:R-:W-:-:S08]  /*0510*/  DMUL R12, R20, R20 ;  /* 0x00000014140c7228 */ /* 0x002fd00000000000 */
[----:B------:R-:W-:-:S08]  /*0520*/  DFMA R12, R24, -R12, 1 ;  /* 0x3ff00000180c742b */ /* 0x000fd0000000080c */
[----:B------:R-:W-:Y:S02]  /*0530*/  DFMA R14, R12, R14, 0.5 ;  /* 0x3fe000000c0e742b */ /* 0x000fe4000000000e */
[----:B------:R-:W-:-:S08]  /*0540*/  DMUL R12, R20, R12 ;  /* 0x0000000c140c7228 */ /* 0x000fd00000000000 */
[----:B------:R-:W-:-:S08]  /*0550*/  DFMA R22, R14, R12, R20 ;  /* 0x0000000c0e16722b */ /* 0x000fd00000000014 */
[----:B------:R-:W-:Y:S02]  /*0560*/  DMUL R12, R24, R22 ;  /* 0x00000016180c7228 */ /* 0x000fe40000000000 */
[----:B------:R-:W-:Y:S01]  /*0570*/  VIADD R15, R23, 0xfff00000 ;  /* 0xfff00000170f7836 */ /* 0x000fe20000000000 */
[----:B------:R-:W-:-:S05]  /*0580*/  MOV R14, R22 ;  /* 0x00000016000e7202 */ /* 0x000fca0000000f00 */
[----:B------:R-:W-:-:S08]  /*0590*/  DFMA R18, R12, -R12, R24 ;  /* 0x8000000c0c12722b */ /* 0x000fd00000000018 */
[----:B------:R-:W-:Y:S01]  /*05a0*/  DFMA R26, R18, R14, R12 ;  /* 0x0000000e121a722b */ /* 0x000fe2000000000c */
[----:B------:R-:W-:Y:S10]  /*05b0*/  @!P0 BRA `(.L_x_5) ;  /* 0x0000000000108947 */ /* 0x000ff40003800000 */
[----:B------:R-:W-:Y:S01]  /*05c0*/  IMAD.MOV.U32 R14, RZ, RZ, R22 ;  /* 0x000000ffff0e7224 */ /* 0x000fe200078e0016 */
[----:B------:R-:W-:Y:S01]  /*05d0*/  MOV R22, 0x600 ;  /* 0x0000060000167802 */ /* 0x000fe20000000f00 */
[----:B------:R-:W-:-:S07]  /*05e0*/  IMAD.MOV.U32 R21, RZ, RZ, R25 ;  /* 0x000000ffff157224 */ /* 0x000fce00078e0019 */
[----:B0-2-4-:R-:W-:Y:S05]  /*05f0*/  CALL.REL.NOINC `($__internal_1_$__cuda_sm20_dsqrt_rn_f64_mediumpath_v1) ;  /* 0x00000034007c7944 */ /* 0x015fea0003c00000 */
.L_x_5:
[----:B--2---:R-:W-:Y:S05]  /*0600*/  BSYNC.RECONVERGENT B1 ;  /* 0x0000000000017941 */ /* 0x004fea0003800200 */
.L_x_4:
[----:B------:R-:W0:Y:S01]  /*0610*/  MUFU.RCP64H R13, UR15 ;  /* 0x0000000f000d7d08 */ /* 0x000e220008001800 */
[----:B------:R-:W-:Y:S01]  /*0620*/  IMAD.MOV.U32 R12, RZ, RZ, 0x1 ;  /* 0x00000001ff0c7424 */ /* 0x000fe200078e00ff */
[----:B------:R-:W-:Y:S01]  /*0630*/  FSETP.GEU.AND P1, PT, |R27|, 6.5827683646048100446e-37, PT ;  /* 0x036000001b00780b */ /* 0x000fe20003f2e200 */
[----:B------:R-:W-:Y:S04]  /*0640*/  BSSY.RECONVERGENT B1, `(.L_x_6) ;  /* 0x0000010000017945 */ /* 0x000fe80003800200 */
[----:B0-----:R-:W-:-:S08]  /*0650*/  DFMA R14, R12, -R6, 1 ;  /* 0x3ff000000c0e742b */ /* 0x001fd00000000806 */
[----:B------:R-:W-:-:S08]  /*0660*/  DFMA R14, R14, R14, R14 ;  /* 0x0000000e0e0e722b */ /* 0x000fd0000000000e */
[----:B------:R-:W-:-:S08]  /*0670*/  DFMA R14, R12, R14, R12 ;  /* 0x0000000e0c0e722b */ /* 0x000fd0000000000c */
[----:B------:R-:W-:-:S08]  /*0680*/  DFMA R12, R14, -R6, 1 ;  /* 0x3ff000000e0c742b */ /* 0x000fd00000000806 */
[----:B------:R-:W-:-:S08]  /*0690*/  DFMA R12, R14, R12, R14 ;  /* 0x0000000c0e0c722b */ /* 0x000fd0000000000e */
[----:B------:R-:W-:-:S08]  /*06a0*/  DMUL R14, R12, R26 ;  /* 0x0000001a0c0e7228 */ /* 0x000fd00000000000 */
[----:B------:R-:W-:-:S08]  /*06b0*/  DFMA R18, R14, -R6, R26 ;  /* 0x800000060e12722b */ /* 0x000fd0000000001a */
[----:B------:R-:W-:-:S10]  /*06c0*/  DFMA R12, R12, R18, R14 ;  /* 0x000000120c0c722b */ /* 0x000fd4000000000e */
[----:B------:R-:W-:-:S05]  /*06d0*/  FFMA R14, RZ, UR15, R13 ;  /* 0x0000000fff0e7c23 */ /* 0x000fca000800000d */
[----:B------:R-:W-:-:S13]  /*06e0*/  FSETP.GT.AND P0, PT, |R14|, 1.469367938527859385e-39, PT ;  /* 0x001000000e00780b */ /* 0x000fda0003f04200 */
[----:B------:R-:W-:Y:S05]  /*06f0*/  @P0 BRA P1, `(.L_x_7) ;  /* 0x0000000000100947 */ /* 0x000fea0000800000 */
[----:B------:R-:W-:-:S07]  /*0700*/  MOV R12, 0x720 ;  /* 0x00000720000c7802 */ /* 0x000fce0000000f00 */
[----:B----4-:R-:W-:Y:S05]  /*0710*/  CALL.REL.NOINC `($__internal_0_$__cuda_sm20_div_rn_f64_full) ;  /* 0x0000002c00c47944 */ /* 0x010fea0003c00000 */
[----:B------:R-:W-:Y:S01]  /*0720*/  MOV R12, R34 ;  /* 0x00000022000c7202 */ /* 0x000fe20000000f00 */
[----:B------:R-:W-:-:S07]  /*0730*/  IMAD.MOV.U32 R13, RZ, RZ, R35 ;  /* 0x000000ffff0d7224 */ /* 0x000fce00078e0023 */
.L_x_7:
[----:B------:R-:W-:Y:S05]  /*0740*/  BSYNC.RECONVERGENT B1 ;  /* 0x0000000000017941 */ /* 0x000fea0003800200 */
.L_x_6:
[----:B------:R-:W4:Y:S01]  /*0750*/  F2I.F64.TRUNC R15, R12 ;  /* 0x0000000c000f7311 */ /* 0x000f22000030d100 */
[----:B------:R-:W-:Y:S02]  /*0760*/  IMAD.MOV.U32 R18, RZ, RZ, 0x1 ;  /* 0x00000001ff127424 */ /* 0x000fe400078e00ff */
[----:B------:R-:W-:Y:S02]  /*0770*/  IMAD.MOV.U32 R19, RZ, RZ, 0x0 ;  /* 0x00000000ff137424 */ /* 0x000fe400078e00ff */
[----:B----4-:R-:W-:-:S05]  /*0780*/  IMAD.WIDE R14, R15, 0x8, R4 ;  /* 0x000000080f0e7825 */ /* 0x010fca00078e0204 */
[----:B------:R1:W-:Y:S01]  /*0790*/  REDG.E.ADD.64.STRONG.GPU desc[UR10][R14.64], R18 ;  /* 0x000000120e00798e */ /* 0x0003e2000c12e50a */
[----:B------:R-:W-:Y:S06]  /*07a0*/  BAR.SYNC.DEFER_BLOCKING 0x0 ;  /* 0x0000000000007b1d */ /* 0x000fec0000010000 */
.L_x_3:
[----:B------:R-:W-:-:S04]  /*07b0*/  UIADD3 UR9, UPT, UPT, UR6, 0x1, URZ ;  /* 0x0000000106097890 */ /* 0x000fc8000fffe0ff */
[----:B------:R-:W-:-:S04]  /*07c0*/  UISETP.GE.U32.AND UP0, UPT, UR9, UR16, UPT ;  /* 0x000000100900728c */ /* 0x000fc8000bf06070 */
[----:B------:R-:W-:-:S09]  /*07d0*/  UISETP.GE.AND.EX UP0, UPT, URZ, UR17, UPT, UP0 ;  /* 0x00000011ff00728c */ /* 0x000fd2000bf06300 */
[----:B------:R-:W-:Y:S05]  /*07e0*/  BRA.U UP0, `(.L_x_8) ;  /* 0x0000000100e07547 */ /* 0x000fea000b800000 */
[----:B-1----:R-:W1:Y:S01]  /*07f0*/  LDS.128 R12, [UR8+0x20] ;  /* 0x00002008ff0c7984 */ /* 0x002e620008000c00 */
        /* <DEDUP_REMOVED lines=28> */
.L_x_10:
[----:B--2---:R-:W-:Y:S05]  /*09c0*/  BSYNC.RECONVERGENT B1 ;  /* 0x0000000000017941 */ /* 0x004fea0003800200 */
.L_x_9:
        /* <DEDUP_REMOVED lines=19> */
.L_x_12:
[----:B------:R-:W-:Y:S05]  /*0b00*/  BSYNC.RECONVERGENT B1 ;  /* 0x0000000000017941 */ /* 0x000fea0003800200 */
.L_x_11:
[----:B------:R-:W4:Y:S01]  /*0b10*/  F2I.F64.TRUNC R15, R12 ;  /* 0x0000000c000f7311 */ /* 0x000f22000030d100 */
[----:B------:R-:W-:Y:S02]  /*0b20*/  IMAD.MOV.U32 R18, RZ, RZ, 0x1 ;  /* 0x00000001ff127424 */ /* 0x000fe400078e00ff */
[----:B------:R-:W-:Y:S02]  /*0b30*/  IMAD.MOV.U32 R19, RZ, RZ, 0x0 ;  /* 0x00000000ff137424 */ /* 0x000fe400078e00ff */
[----:B----4-:R-:W-:-:S05]  /*0b40*/  IMAD.WIDE R14, R15, 0x8, R4 ;  /* 0x000000080f0e7825 */ /* 0x010fca00078e0204 */
[----:B------:R3:W-:Y:S01]  /*0b50*/  REDG.E.ADD.64.STRONG.GPU desc[UR10][R14.64], R18 ;  /* 0x000000120e00798e */ /* 0x0007e2000c12e50a */
[----:B------:R-:W-:Y:S06]  /*0b60*/  BAR.SYNC.DEFER_BLOCKING 0x0 ;  /* 0x0000000000007b1d */ /* 0x000fec0000010000 */
.L_x_8:
[----:B------:R-:W-:-:S04]  /*0b70*/  UIADD3 UR9, UPT, UPT, UR6, 0x2, URZ ;  /* 0x0000000206097890 */ /* 0x000fc8000fffe0ff */
[----:B------:R-:W-:-:S04]  /*0b80*/  UISETP.GE.U32.AND UP0, UPT, UR9, UR16, UPT ;  /* 0x000000100900728c */ /* 0x000fc8000bf06070 */
[----:B------:R-:W-:-:S09]  /*0b90*/  UISETP.GE.AND.EX UP0, UPT, URZ, UR17, UPT, UP0 ;  /* 0x00000011ff00728c */ /* 0x000fd2000bf06300 */
[----:B------:R-:W-:Y:S05]  /*0ba0*/  BRA.U UP0, `(.L_x_13) ;  /* 0x0000000100e07547 */ /* 0x000fea000b800000 */
[----:B-1-3--:R-:W1:Y:S01]  /*0bb0*/  LDS.128 R12, [UR8+0x30] ;  /* 0x00003008ff0c7984 */ /* 0x00ae620008000c00 */
        /* <DEDUP_REMOVED lines=28> */
.L_x_15:
[----:B--2---:R-:W-:Y:S05]  /*0d80*/  BSYNC.RECONVERGENT B1 ;  /* 0x0000000000017941 */ /* 0x004fea0003800200 */
.L_x_14:
        /* <DEDUP_REMOVED lines=19> */
.L_x_17:
[----:B------:R-:W-:Y:S05]  /*0ec0*/  BSYNC.RECONVERGENT B1 ;  /* 0x0000000000017941 */ /* 0x000fea0003800200 */
.L_x_16:
[----:B------:R-:W4:Y:S01]  /*0ed0*/  F2I.F64.TRUNC R15, R12 ;  /* 0x0000000c000f7311 */ /* 0x000f22000030d100 */
[----:B------:R-:W-:Y:S02]  /*0ee0*/  IMAD.MOV.U32 R18, RZ, RZ, 0x1 ;  /* 0x00000001ff127424 */ /* 0x000fe400078e00ff */
[----:B------:R-:W-:Y:S02]  /*0ef0*/  IMAD.MOV.U32 R19, RZ, RZ, 0x0 ;  /* 0x00000000ff137424 */ /* 0x000fe400078e00ff */
[----:B----4-:R-:W-:-:S05]  /*0f00*/  IMAD.WIDE R14, R15, 0x8, R4 ;  /* 0x000000080f0e7825 */ /* 0x010fca00078e0204 */
[----:B------:R0:W-:Y:S01]  /*0f10*/  REDG.E.ADD.64.STRONG.GPU desc[UR10][R14.64], R18 ;  /* 0x000000120e00798e */ /* 0x0001e2000c12e50a */
[----:B------:R-:W-:Y:S06]  /*0f20*/  BAR.SYNC.DEFER_BLOCKING 0x0 ;  /* 0x0000000000007b1d */ /* 0x000fec0000010000 */
.L_x_13:
[----:B------:R-:W-:-:S04]  /*0f30*/  UIADD3 UR6, UPT, UPT, UR6, 0x3, URZ ;  /* 0x0000000306067890 */ /* 0x000fc8000fffe0ff */
[----:B------:R-:W-:-:S04]  /*0f40*/  UISETP.GE.U32.AND UP0, UPT, UR6, UR16, UPT ;  /* 0x000000100600728c */ /* 0x000fc8000bf06070 */
[----:B------:R-:W-:-:S09]  /*0f50*/  UISETP.GE.AND.EX UP0, UPT, URZ, UR17, UPT, UP0 ;  /* 0x00000011ff00728c */ /* 0x000fd2000bf06300 */
[----:B------:R-:W-:Y:S05]  /*0f60*/  BRA.U UP0, `(.L_x_18) ;  /* 0x0000000100e07547 */ /* 0x000fea000b800000 */
[----:B01-3--:R-:W0:Y:S01]  /*0f70*/  LDS.128 R12, [UR8+0x50] ;  /* 0x00005008ff0c7984 */ /* 0x00be220008000c00 */
[----:B------:R-:W-:Y:S03]  /*0f80*/  BSSY.RECONVERGENT B1, `(.L_x_19) ;  /* 0x000001c000017945 */ /* 0x000fe60003800200 */
[----:B------:R-:W1:Y:S01]  /*0f90*/  LDS.64 R18, [UR8+0x48] ;  /* 0x00004808ff127984 */ /* 0x000e620008000a00 */
[----:B0----5:R-:W-:Y:S02]  /*0fa0*/  DADD R12, R10, -R12 ;  /* 0x000000000a0c7229 */ /* 0x021fe4000000080c */
[----:B------:R-:W-:Y:S02]  /*0fb0*/  DADD R14, R8, -R14 ;  /* 0x00000000080e7229 */ /* 0x000fe4000000080e */
[----:B-1----:R-:W-:-:S04]  /*0fc0*/  DADD R18, R16, -R18 ;  /* 0x0000000010127229 */ /* 0x002fc80000000812 */
[----:B------:R-:W-:-:S08]  /*0fd0*/  DMUL R12, R12, R12 ;  /* 0x0000000c0c0c7228 */ /* 0x000fd00000000000 */
[----:B------:R-:W-:-:S08]  /*0fe0*/  DFMA R12, R18, R18, R12 ;  /* 0x00000012120c722b */ /* 0x000fd0000000000c */
[----:B------:R-:W-:Y:S01]  /*0ff0*/  DFMA R24, R14, R14, R12 ;  /* 0x0000000e0e18722b */ /* 0x000fe2000000000c */
[----:B------:R-:W-:Y:S02]  /*1000*/  IMAD.MOV.U32 R14, RZ, RZ, 0x0 ;  /* 0x00000000ff0e7424 */ /* 0x000fe400078e00ff */
[----:B------:R-:W-:-:S03]  /*1010*/  IMAD.MOV.U32 R15, RZ, RZ, 0x3fd80000 ;  /* 0x3fd80000ff0f7424 */ /* 0x000fc600078e00ff */
[----:B------:R-:W0:Y:S04]  /*1020*/  MUFU.RSQ64H R21, R25 ;  /* 0x0000001900157308 */ /* 0x000e280000001c00 */
[----:B------:R-:W-:-:S04]  /*1030*/  IADD3 R20, PT, PT, R25, -0x3500000, RZ ;  /* 0xfcb0000019147810 */ /* 0x000fc80007ffe0ff */
[----:B------:R-:W-:Y:S02]  /*1040*/  ISETP.GE.U32.AND P0, PT, R20, 0x7ca00000, PT ;  /* 0x7ca000001400780c */ /* 0x000fe40003f06070 */
[----:B0-----:R-:W-:-:S08]  /*1050*/  DMUL R12, R20, R20 ;  /* 0x00000014140c7228 */ /* 0x001fd00000000000 */
        /* <DEDUP_REMOVED lines=13> */
[----:B--2-4-:R-:W-:Y:S05]  /*1130*/  CALL.REL.NOINC `($__internal_1_$__cuda_sm20_dsqrt_rn_f64_mediumpath_v1) ;  /* 0x0000002800ac7944 */ /* 0x014fea0003c00000 */
.L_x_20:
[----:B--2---:R-:W-:Y:S05]  /*1140*/  BSYNC.RECONVERGENT B1 ;  /* 0x0000000000017941 */ /* 0x004fea0003800200 */
.L_x_19:
        /* <DEDUP_REMOVED lines=19> */
.L_x_22:
[----:B------:R-:W-:Y:S05]  /*1280*/  BSYNC.RECONVERGENT B1 ;  /* 0x0000000000017941 */ /* 0x000fea0003800200 */
.L_x_21:
[----:B------:R-:W4:Y:S01]  /*1290*/  F2I.F64.TRUNC R15, R12 ;  /* 0x0000000c000f7311 */ /* 0x000f22000030d100 */
[----:B------:R-:W-:Y:S02]  /*12a0*/  IMAD.MOV.U32 R18, RZ, RZ, 0x1 ;  /* 0x00000001ff127424 */ /* 0x000fe400078e00ff */
[----:B------:R-:W-:Y:S02]  /*12b0*/  IMAD.MOV.U32 R19, RZ, RZ, 0x0 ;  /* 0x00000000ff137424 */ /* 0x000fe400078e00ff */
[----:B----4-:R-:W-:-:S05]  /*12c0*/  IMAD.WIDE R14, R15, 0x8, R4 ;  /* 0x000000080f0e7825 */ /* 0x010fca00078e0204 */
[----:B------:R0:W-:Y:S01]  /*12d0*/  REDG.E.ADD.64.STRONG.GPU desc[UR10][R14.64], R18 ;  /* 0x000000120e00798e */ /* 0x0001e2000c12e50a */
[----:B------:R-:W-:Y:S06]  /*12e0*/  BAR.SYNC.DEFER_BLOCKING 0x0 ;  /* 0x0000000000007b1d */ /* 0x000fec0000010000 */
.L_x_18:
[----:B------:R-:W-:Y:S02]  /*12f0*/  UIADD3 UR4, UPT, UPT, UR4, 0x4, URZ ;  /* 0x0000000404047890 */ /* 0x000fe4000fffe0ff */
[----:B------:R-:W-:-:S04]  /*1300*/  ULOP3.LUT UR6, UR13, 0x7fc, URZ, 0xc0, !UPT ;  /* 0x000007fc0d067892 */ /* 0x000fc8000f8ec0ff */
[----:B------:R-:W-:-:S09]  /*1310*/  UISETP.NE.AND UP0, UPT, UR4, UR6, UPT ;  /* 0x000000060400728c */ /* 0x000fd2000bf05270 */
[----:B------:R-:W-:Y:S05]  /*1320*/  BRA.U UP0, `(.L_x_23) ;  /* 0xfffffff100207547 */ /* 0x000fea000b83ffff */
[----:B------:R-:W-:-:S05]  /*1330*/  UMOV UR4, UR6 ;  /* 0x0000000600047c82 */ /* 0x000fca0008000000 */
.L_x_2:
[----:B------:R-:W-:-:S09]  /*1340*/  ULOP3.LUT UP0, UR9, UR13, 0x3, URZ, 0xc0, !UPT ;  /* 0x000000030d097892 */ /* 0x000fd2000f80c0ff */
[----:B------:R-:W-:Y:S05]  /*1350*/  BRA.U !UP0, `(.L_x_1) ;  /* 0x0000000d081c7547 */ /* 0x000fea000b800000 */
[----:B------:R-:W0:Y:S01]  /*1360*/  LDCU.64 UR16, c[0x0][0x390] ;  /* 0x00007200ff1077ac */ /* 0x000e220008000a00 */
[----:B------:R-:W1:Y:S01]  /*1370*/  S2UR UR8, SR_CgaCtaId ;  /* 0x00000000000879c3 */ /* 0x000e620000008800 */
[----:B------:R-:W-:Y:S01]  /*1380*/  UIADD3 UR7, UPT, UPT, UR7, UR4, URZ ;  /* 0x0000000407077290 */ /* 0x000fe2000fffe0ff */
[----:B------:R-:W-:-:S03]  /*1390*/  UMOV UR6, 0x400 ;  /* 0x0000040000067882 */ /* 0x000fc60000000000 */
[----:B0-----:R-:W-:-:S04]  /*13a0*/  UISETP.GE.U32.AND UP0, UPT, UR7, UR16, UPT ;  /* 0x000000100700728c */ /* 0x001fc8000bf06070 */
[----:B------:R-:W-:Y:S02]  /*13b0*/  UISETP.GE.AND.EX UP0, UPT, URZ, UR17, UPT, UP0 ;  /* 0x00000011ff00728c */ /* 0x000fe4000bf06300 */
[----:B-1----:R-:W-:-:S04]  /*13c0*/  ULEA UR6, UR8, UR6, 0x18 ;  /* 0x0000000608067291 */ /* 0x002fc8000f8ec0ff */
[----:B------:R-:W-:-:S03]  /*13d0*/  UIMAD UR6, UR4, 0x18, UR6 ;  /* 0x00000018040678a4 */ /* 0x000fc6000f8e0206 */
[----:B------:R-:W-:Y:S09]  /*13e0*/  BRA.U UP0, `(.L_x_24) ;  /* 0x0000000100ec7547 */ /* 0x000ff2000b800000 */
[----:B----4-:R-:W0:Y:S01]  /*13f0*/  LDS.128 R4, [UR6] ;  /* 0x00000006ff047984 */ /* 0x010e220008000c00 */
        /* <DEDUP_REMOVED lines=19> */
[----:B---3--:R-:W-:Y:S01]  /*1530*/  VIADD R15, R5, 0xfff00000 ;  /* 0xfff00000050f7836 */ /* 0x008fe20000000000 */
[----:B------:R-:W-:-:S05]  /*1540*/  MOV R14, R4 ;  /* 0x00000004000e7202 */ /* 0x000fca0000000f00 */
[----:B------:R-:W-:-:S08]  /*1550*/  DFMA R18, R12, -R12, R24 ;  /* 0x8000000c0c12722b */ /* 0x000fd00000000018 */
[----:B------:R-:W-:Y:S01]  /*1560*/  DFMA R26, R18, R14, R12 ;  /* 0x0000000e121a722b */ /* 0x000fe2000000000c */
[----:B------:R-:W-:Y:S10]  /*1570*/  @!P0 BRA `(.L_x_26) ;  /* 0x0000000000108947 */ /* 0x000ff40003800000 */
[----:B------:R-:W-:Y:S01]  /*1580*/  IMAD.MOV.U32 R14, RZ, RZ, R4 ;  /* 0x000000ffff0e7224 */ /* 0x000fe200078e0004 */
[----:B------:R-:W-:Y:S01]  /*1590*/  MOV R22, 0x15c0 ;  /* 0x000015c000167802 */ /* 0x000fe20000000f00 */
[----:B------:R-:W-:-:S07]  /*15a0*/  IMAD.MOV.U32 R21, RZ, RZ, R25 ;  /* 0x000000ffff157224 */ /* 0x000fce00078e0019 */
[----:B--2---:R-:W-:Y:S05]  /*15b0*/  CALL.REL.NOINC `($__internal_1_$__cuda_sm20_dsqrt_rn_f64_mediumpath_v1) ;  /* 0x00000024008c7944 */ /* 0x004fea0003c00000 */
.L_x_26:
[----:B--2---:R-:W-:Y:S05]  /*15c0*/  BSYNC.RECONVERGENT B1 ;  /* 0x0000000000017941 */ /* 0x004fea0003800200 */
.L_x_25:
[----:B------:R-:W0:Y:S01]  /*15d0*/  LDCU UR4, c[0x0][0x39c] ;  /* 0x00007380ff0477ac */ /* 0x000e220008000800 */
[----:B------:R-:W1:Y:S01]  /*15e0*/  LDC.64 R6, c[0x0][0x398] ;  /* 0x0000e600ff067b82 */ /* 0x000e620000000a00 */
[----:B------:R-:W-:Y:S01]  /*15f0*/  IMAD.MOV.U32 R4, RZ, RZ, 0x1 ;  /* 0x00000001ff047424 */ /* 0x000fe200078e00ff */
[----:B------:R-:W-:Y:S01]  /*1600*/  FSETP.GEU.AND P1, PT, |R27|, 6.5827683646048100446e-37, PT ;  /* 0x036000001b00780b */ /* 0x000fe20003f2e200 */
[----:B------:R-:W-:Y:S01]  /*1610*/  BSSY.RECONVERGENT B1, `(.L_x_27) ;  /* 0x0000011000017945 */ /* 0x000fe20003800200 */
[----:B0-----:R-:W1:Y:S03]  /*1620*/  MUFU.RCP64H R5, UR4 ;  /* 0x0000000400057d08 */ /* 0x001e660008001800 */
[----:B-1----:R-:W-:-:S08]  /*1630*/  DFMA R12, R4, -R6, 1 ;  /* 0x3ff00000040c742b */ /* 0x002fd00000000806 */
        /* <DEDUP_REMOVED lines=11> */
[----:B------:R-:W-:Y:S05]  /*16f0*/  CALL.REL.NOINC `($__internal_0_$__cuda_sm20_div_rn_f64_full) ;  /* 0x0000001c00cc7944 */ /* 0x000fea0003c00000 */
[----:B------:R-:W-:Y:S01]  /*1700*/  MOV R4, R34 ;  /* 0x0000002200047202 */ /* 0x000fe20000000f00 */
[----:B------:R-:W-:-:S07]  /*1710*/  IMAD.MOV.U32 R5, RZ, RZ, R35 ;  /* 0x000000ffff057224 */ /* 0x000fce00078e0023 */
.L_x_28:
[----:B------:R-:W-:Y:S05]  /*1720*/  BSYNC.RECONVERGENT B1 ;  /* 0x0000000000017941 */ /* 0x000fea0003800200 */
.L_x_27:
[----:B------:R-:W0:Y:S01]  /*1730*/  LDC.64 R6, c[0x0][0x388] ;  /* 0x0000e200ff067b82 */ /* 0x000e220000000a00 */
[----:B------:R-:W0:Y:S01]  /*1740*/  F2I.F64.TRUNC R5, R4 ;  /* 0x0000000400057311 */ /* 0x000e22000030d100 */
[----:B------:R-:W-:Y:S02]  /*1750*/  IMAD.MOV.U32 R12, RZ, RZ, 0x1 ;  /* 0x00000001ff0c7424 */ /* 0x000fe400078e00ff */
[----:B------:R-:W-:Y:S02]  /*1760*/  IMAD.MOV.U32 R13, RZ, RZ, 0x0 ;  /* 0x00000000ff0d7424 */ /* 0x000fe400078e00ff */
[----:B0-----:R-:W-:-:S05]  /*1770*/  IMAD.WIDE R6, R5, 0x8, R6 ;  /* 0x0000000805067825 */ /* 0x001fca00078e0206 */
[----:B------:R0:W-:Y:S01]  /*1780*/  REDG.E.ADD.64.STRONG.GPU desc[UR10][R6.64], R12 ;  /* 0x0000000c0600798e */ /* 0x0001e2000c12e50a */
[----:B------:R-:W-:Y:S06]  /*1790*/  BAR.SYNC.DEFER_BLOCKING 0x0 ;  /* 0x0000000000007b1d */ /* 0x000fec0000010000 */
.L_x_24:
[----:B------:R-:W-:-:S09]  /*17a0*/  UISETP.NE.AND UP0, UPT, UR9, 0x1, UPT ;  /* 0x000000010900788c */ /* 0x000fd2000bf05270 */
[----:B------:R-:W-:Y:S05]  /*17b0*/  BRA.U !UP0, `(.L_x_1) ;  /* 0x0000000908047547 */ /* 0x000fea000b800000 */
[----:B------:R-:W1:Y:S01]  /*17c0*/  LDCU.64 UR16, c[0x0][0x390] ;  /* 0x00007200ff1077ac */ /* 0x000e620008000a00 */
[----:B------:R-:W-:-:S04]  /*17d0*/  UIADD3 UR4, UPT, UPT, UR7, 0x1, URZ ;  /* 0x0000000107047890 */ /* 0x000fc8000fffe0ff */
[----:B-1----:R-:W-:-:S04]  /*17e0*/  UISETP.GE.U32.AND UP0, UPT, UR4, UR16, UPT ;  /* 0x000000100400728c */ /* 0x002fc8000bf06070 */
[----:B------:R-:W-:-:S09]  /*17f0*/  UISETP.GE.AND.EX UP0, UPT, URZ, UR17, UPT, UP0 ;  /* 0x00000011ff00728c */ /* 0x000fd2000bf06300 */
[----:B------:R-:W-:Y:S05]  /*1800*/  BRA.U UP0, `(.L_x_29) ;  /* 0x0000000100ec7547 */ /* 0x000fea000b800000 */
[----:B0---4-:R-:W0:Y:S01]  /*1810*/  LDS.128 R4, [UR6+0x20] ;  /* 0x00002006ff047984 */ /* 0x011e220008000c00 */
        /* <DEDUP_REMOVED lines=28> */
.L_x_31:
[----:B--2---:R-:W-:Y:S05]  /*19e0*/  BSYNC.RECONVERGENT B1 ;  /* 0x0000000000017941 */ /* 0x004fea0003800200 */
.L_x_30:
        /* <DEDUP_REMOVED lines=21> */
.L_x_33:
[----:B------:R-:W-:Y:S05]  /*1b40*/  BSYNC.RECONVERGENT B1 ;  /* 0x0000000000017941 */ /* 0x000fea0003800200 */
.L_x_32:
[----:B------:R-:W0:Y:S01]  /*1b50*/  LDC.64 R6, c[0x0][0x388] ;  /* 0x0000e200ff067b82 */ /* 0x000e220000000a00 */
[----:B------:R-:W0:Y:S01]  /*1b60*/  F2I.F64.TRUNC R5, R4 ;  /* 0x0000000400057311 */ /* 0x000e22000030d100 */
[----:B------:R-:W-:Y:S02]  /*1b70*/  IMAD.MOV.U32 R12, RZ, RZ, 0x1 ;  /* 0x00000001ff0c7424 */ /* 0x000fe400078e00ff */
[----:B------:R-:W-:Y:S02]  /*1b80*/  IMAD.MOV.U32 R13, RZ, RZ, 0x0 ;  /* 0x00000000ff0d7424 */ /* 0x000fe400078e00ff */
[----:B0-----:R-:W-:-:S05]  /*1b90*/  IMAD.WIDE R6, R5, 0x8, R6 ;  /* 0x0000000805067825 */ /* 0x001fca00078e0206 */
[----:B------:R1:W-:Y:S01]  /*1ba0*/  REDG.E.ADD.64.STRONG.GPU desc[UR10][R6.64], R12 ;  /* 0x0000000c0600798e */ /* 0x0003e2000c12e50a */
[----:B------:R-:W-:Y:S06]  /*1bb0*/  BAR.SYNC.DEFER_BLOCKING 0x0 ;  /* 0x0000000000007b1d */ /* 0x000fec0000010000 */
.L_x_29:
[----:B------:R-:W0:Y:S01]  /*1bc0*/  LDCU.64 UR16, c[0x0][0x390] ;  /* 0x00007200ff1077ac */ /* 0x000e220008000a00 */
[----:B------:R-:W-:-:S04]  /*1bd0*/  UIADD3 UR4, UPT, UPT, UR7, 0x2, URZ ;  /* 0x0000000207047890 */ /* 0x000fc8000fffe0ff */
[----:B0-----:R-:W-:-:S04]  /*1be0*/  UISETP.GE.U32.AND UP0, UPT, UR4, UR16, UPT ;  /* 0x000000100400728c */ /* 0x001fc8000bf06070 */
[----:B------:R-:W-:-:S04]  /*1bf0*/  UISETP.GE.AND.EX UP0, UPT, URZ, UR17, UPT, UP0 ;  /* 0x00000011ff00728c */ /* 0x000fc8000bf06300 */
[----:B------:R-:W-:-:S09]  /*1c00*/  UISETP.EQ.OR UP0, UPT, UR9, 0x2, UP0 ;  /* 0x000000020900788c */ /* 0x000fd20008702670 */
[----:B------:R-:W-:Y:S05]  /*1c10*/  BRA.U UP0, `(.L_x_1) ;  /* 0x0000000100ec7547 */ /* 0x000fea000b800000 */
[----:B-1--4-:R-:W0:Y:S01]  /*1c20*/  LDS.128 R4, [UR6+0x30] ;  /* 0x00003006ff047984 */ /* 0x012e220008000c00 */
        /* <DEDUP_REMOVED lines=28> */
.L_x_35:
[----:B--2---:R-:W-:Y:S05]  /*1df0*/  BSYNC.RECONVERGENT B1 ;  /* 0x0000000000017941 */ /* 0x004fea0003800200 */
.L_x_34:
        /* <DEDUP_REMOVED lines=21> */
.L_x_37:
[----:B------:R-:W-:Y:S05]  /*1f50*/  BSYNC.RECONVERGENT B1 ;  /* 0x0000000000017941 */ /* 0x000fea0003800200 */
.L_x_36:
[----:B------:R-:W0:Y:S01]  /*1f60*/  LDC.64 R6, c[0x0][0x388] ;  /* 0x0000e200ff067b82 */ /* 0x000e220000000a00 */
[----:B------:R-:W0:Y:S01]  /*1f70*/  F2I.F64.TRUNC R5, R4 ;  /* 0x0000000400057311 */ /* 0x000e22000030d100 */
[----:B------:R-:W-:Y:S02]  /*1f80*/  IMAD.MOV.U32 R12, RZ, RZ, 0x1 ;  /* 0x00000001ff0c7424 */ /* 0x000fe400078e00ff */
[----:B------:R-:W-:Y:S02]  /*1f90*/  IMAD.MOV.U32 R13, RZ, RZ, 0x0 ;  /* 0x00000000ff0d7424 */ /* 0x000fe400078e00ff */
[----:B0-----:R-:W-:-:S05]  /*1fa0*/  IMAD.WIDE R6, R5, 0x8, R6 ;  /* 0x0000000805067825 */ /* 0x001fca00078e0206 */
[----:B------:R0:W-:Y:S01]  /*1fb0*/  REDG.E.ADD.64.STRONG.GPU desc[UR10][R6.64], R12 ;  /* 0x0000000c0600798e */ /* 0x0001e2000c12e50a */
[----:B------:R-:W-:Y:S06]  /*1fc0*/  BAR.SYNC.DEFER_BLOCKING 0x0 ;  /* 0x0000000000007b1d */ /* 0x000fec0000010000 */
.L_x_1:
[----:B------:R-:W-:Y:S05]  /*1fd0*/  BRA.U UP1, `(.L_x_38) ;  /* 0xffffffe1017c7547 */ /* 0x000fea000b83ffff */
.L_x_0:
[----:B----4-:R-:W4:Y:S01]  /*1fe0*/  S2R R4, SR_CgaCtaId ;  /* 0x0000000000047919 */ /* 0x010f220000008800 */
[----:B------:R-:W-:Y:S02]  /*1ff0*/  MOV R31, 0x400 ;  /* 0x00000400001f7802 */ /* 0x000fe40000000f00 */
[----:B------:R-:W-:-:S04]  /*2000*/  IADD3 R32, PT, PT, R2, 0x1, RZ ;  /* 0x0000000102207810 */ /* 0x000fc80007ffe0ff */
[----:B------:R-:W-:Y:S02]  /*2010*/  ISETP.GE.U32.AND P0, PT, R32, UR13, PT ;  /* 0x0000000d20007c0c */ /* 0x000fe4000bf06070 */
[----:B----4-:R-:W-:-:S05]  /*2020*/  LEA R31, R4, R31, 0x18 ;  /* 0x0000001f041f7211 */ /* 0x010fca00078ec0ff */
[----:B01----:R-:W-:-:S05]  /*2030*/  IMAD R7, R2, 0x18, R31 ;  /* 0x0000001802077824 */ /* 0x003fca00078e021f */
[----:B-----5:R0:W-:Y:S04]  /*2040*/  STS.64 [R7], R16 ;  /* 0x0000001007007388 */ /* 0x0201e80000000a00 */
[----:B------:R0:W-:Y:S04]  /*2050*/  STS.64 [R7+0x8], R10 ;  /* 0x0000080a07007388 */ /* 0x0001e80000000a00 */
[----:B------:R0:W-:Y:S01]  /*2060*/  STS.64 [R7+0x10], R8 ;  /* 0x0000100807007388 */ /* 0x0001e20000000a00 */
[----:B------:R-:W-:Y:S06]  /*2070*/  BAR.SYNC.DEFER_BLOCKING 0x0 ;  /* 0x0000000000007b1d */ /* 0x000fec0000010000 */
[----:B--2---:R-:W-:Y:S05]  /*2080*/  @P0 EXIT ;  /* 0x000000000000094d */ /* 0x004fea0003800000 */
[----:B------:R-:W-:Y:S01]  /*2090*/  LOP3.LUT R4, RZ, R2, RZ, 0x33, !PT ;  /* 0x00000002ff047212 */ /* 0x000fe200078e33ff */
[----:B------:R-:W1:Y:S01]  /*20a0*/  LDCU UR6, c[0x0][0x39c] ;  /* 0x00007380ff0677ac */ /* 0x000e620008000800 */
[----:B------:R-:W-:Y:S03]  /*20b0*/  BSSY B1, `(.L_x_39) ;  /* 0x0000053000017945 */ /* 0x000fe60003800000 */
[----:B------:R-:W-:Y:S01]  /*20c0*/  VIADD R4, R4, UR13 ;  /* 0x0000000d04047c36 */ /* 0x000fe20008000000 */
[----:B------:R-:W2:Y:S04]  /*20d0*/  LDCU UR7, c[0x0][0x39c] ;  /* 0x00007380ff0777ac */ /* 0x000ea80008000800 */
[----:B------:R-:W-:Y:S01]  /*20e0*/  LOP3.LUT P0, R5, R4, 0x3, RZ, 0xc0, !PT ;  /* 0x0000000304057812 */ /* 0x000fe2000780c0ff */
[----:B------:R-:W4:Y:S01]  /*20f0*/  LDCU.64 UR4, c[0x0][0x390] ;  /* 0x00007200ff0477ac */ /* 0x000f220008000a00 */
[----:B------:R-:W0:Y:S11]  /*2100*/  LDCU.64 UR8, c[0x0][0x390] ;  /* 0x00007200ff0877ac */ /* 0x000e360008000a00 */
[----:B-1----:R-:W-:Y:S05]  /*2110*/  @!P0 BRA `(.L_x_40) ;  /* 0x0000000400308947 */ /* 0x002fea0003800000 */
[----:B------:R-:W-:Y:S01]  /*2120*/  BSSY B2, `(.L_x_41) ;  /* 0x000004a000027945 */ /* 0x000fe20003800000 */
[----:B------:R-:W-:Y:S01]  /*2130*/  VIADD R4, R7, 0x28 ;  /* 0x0000002807047836 */ /* 0x000fe20000000000 */
[----:B------:R-:W-:Y:S01]  /*2140*/  MOV R6, R2 ;  /* 0x0000000200067202 */ /* 0x000fe20000000f00 */
[----:B------:R-:W-:-:S07]  /*2150*/  IMAD.MOV R5, RZ, RZ, -R5 ;  /* 0x000000ffff057224 */ /* 0x000fce00078e0a05 */
.L_x_47:
[----:B------:R-:W-:Y:S01]  /*2160*/  VIADD R0, R0, 0x1 ;  /* 0x0000000100007836 */ /* 0x000fe20000000000 */
[----:B------:R-:W-:Y:S05]  /*2170*/  YIELD ;  /* 0x0000000000007946 */ /* 0x000fea0003800000 */
[----:B----4-:R-:W-:Y:S01]  /*2180*/  ISETP.GE.U32.AND P0, PT, R0, UR4, PT ;  /* 0x0000000400007c0c */ /* 0x010fe2000bf06070 */
[----:B------:R-:W-:-:S03]  /*2190*/  VIADD R5, R5, 0x1 ;  /* 0x0000000105057836 */ /* 0x000fc60000000000 */
[----:B------:R-:W-:Y:S02]  /*21a0*/  ISETP.GE.AND.EX P0, PT, RZ, UR5, PT, P0 ;  /* 0x00000005ff007c0c */ /* 0x000fe4000bf06300 */
[----:B------:R-:W-:-:S11]  /*21b0*/  ISETP.NE.AND P1, PT, R5, RZ, PT ;  /* 0x000000ff0500720c */ /* 0x000fd60003f25270 */
[----:B-1----:R-:W-:Y:S05]  /*21c0*/  @P0 BRA `(.L_x_42) ;  /* 0x0000000000f00947 */ /* 0x002fea0003800000 */
[----:B---3--:R-:W1:Y:S01]  /*21d0*/  LDS.64 R14, [R4+-0x8] ;  /* 0xfffff800040e7984 */ /* 0x008e620000000a00 */
[----:B------:R-:W-:Y:S03]  /*21e0*/  BSSY.RECONVERGENT B3, `(.L_x_43) ;  /* 0x000001d000037945 */ /* 0x000fe60003800200 */
[----:B------:R-:W3:Y:S04]  /*21f0*/  LDS.64 R12, [R4+-0x10] ;  /* 0xfffff000040c7984 */ /* 0x000ee80000000a00 */
[----:B------:R-:W4:Y:S01]  /*2200*/  LDS.64 R18, [R4] ;  /* 0x0000000004127984 */ /* 0x000f220000000a00 */
[----:B-1----:R-:W-:Y:S02]  /*2210*/  DADD R14, R10, -R14 ;  /* 0x000000000a0e7229 */ /* 0x002fe4000000080e */
[----:B---3--:R-:W-:-:S06]  /*2220*/  DADD R12, R16, -R12 ;  /* 0x00000000100c7229 */ /* 0x008fcc000000080c */
[----:B------:R-:W-:Y:S02]  /*2230*/  DMUL R14, R14, R14 ;  /* 0x0000000e0e0e7228 */ /* 0x000fe40000000000 */
[----:B----4-:R-:W-:-:S06]  /*2240*/  DADD R18, R8, -R18 ;  /* 0x0000000008127229 */ /* 0x010fcc0000000812 */
[----:B------:R-:W-:-:S08]  /*2250*/  DFMA R14, R12, R12, R14 ;  /* 0x0000000c0c0e722b */ /* 0x000fd0000000000e */
[----:B------:R-:W-:Y:S01]  /*2260*/  DFMA R24, R18, R18, R14 ;  /* 0x000000121218722b */ /* 0x000fe2000000000e */
[----:B------:R-:W-:Y:S01]  /*2270*/  MOV R14, 0x0 ;  /* 0x00000000000e7802 */ /* 0x000fe20000000f00 */
[----:B------:R-:W-:-:S04]  /*2280*/  IMAD.MOV.U32 R15, RZ, RZ, 0x3fd80000 ;  /* 0x3fd80000ff0f7424 */ /* 0x000fc800078e00ff */
[----:B------:R-:W1:Y:S04]  /*2290*/  MUFU.RSQ64H R21, R25 ;  /* 0x0000001900157308 */ /* 0x000e680000001c00 */
[----:B------:R-:W-:-:S05]  /*22a0*/  VIADD R20, R25, 0xfcb00000 ;  /* 0xfcb0000019147836 */ /* 0x000fca0000000000 */
[----:B------:R-:W-:Y:S01]  /*22b0*/  ISETP.GE.U32.AND P0, PT, R20, 0x7ca00000, PT ;  /* 0x7ca000001400780c */ /* 0x000fe20003f06070 */
[----:B-1----:R-:W-:-:S08]  /*22c0*/  DMUL R12, R20, R20 ;  /* 0x00000014140c7228 */ /* 0x002fd00000000000 */
[----:B------:R-:W-:-:S08]  /*22d0*/  DFMA R12, R24, -R12, 1 ;  /* 0x3ff00000180c742b */ /* 0x000fd0000000080c */
[----:B------:R-:W-:Y:S02]  /*22e0*/  DFMA R14, R12, R14, 0.5 ;  /* 0x3fe000000c0e742b */ /* 0x000fe4000000000e */
[----:B------:R-:W-:-:S08]  /*22f0*/  DMUL R12, R20, R12 ;  /* 0x0000000c140c7228 */ /* 0x000fd00000000000 */
[----:B------:R-:W-:-:S08]  /*2300*/  DFMA R22, R14, R12, R20 ;  /* 0x0000000c0e16722b */ /* 0x000fd00000000014 */
[----:B------:R-:W-:Y:S02]  /*2310*/  DMUL R12, R24, R22 ;  /* 0x00000016180c7228 */ /* 0x000fe40000000000 */
[----:B------:R-:W-:Y:S02]  /*2320*/  VIADD R15, R23, 0xfff00000 ;  /* 0xfff00000170f7836 */ /* 0x000fe40000000000 */
[----:B------:R-:W-:-:S04]  /*2330*/  IMAD.MOV.U32 R14, RZ, RZ, R22 ;  /* 0x000000ffff0e7224 */ /* 0x000fc800078e0016 */
[----:B------:R-:W-:-:S08]  /*2340*/  DFMA R18, R12, -R12, R24 ;  /* 0x8000000c0c12722b */ /* 0x000fd00000000018 */
[----:B------:R-:W-:Y:S01]  /*2350*/  DFMA R26, R18, R14, R12 ;  /* 0x0000000e121a722b */ /* 0x000fe2000000000c */
[----:B------:R-:W-:Y:S10]  /*2360*/  @!P0 BRA `(.L_x_44) ;  /* 0x0000000000108947 */ /* 0x000ff40003800000 */
[----:B------:R-:W-:Y:S01]  /*2370*/  MOV R14, R22 ;  /* 0x00000016000e7202 */ /* 0x000fe20000000f00 */
[----:B------:R-:W-:Y:S01]  /*2380*/  IMAD.MOV.U32 R21, RZ, RZ, R25 ;  /* 0x000000ffff157224 */ /* 0x000fe200078e0019 */
[----:B------:R-:W-:-:S07]  /*2390*/  MOV R22, 0x23b0 ;  /* 0x000023b000167802 */ /* 0x000fce0000000f00 */
[----:B0-2---:R-:W-:Y:S05]  /*23a0*/  CALL.REL.NOINC `($__internal_1_$__cuda_sm20_dsqrt_rn_f64_mediumpath_v1) ;  /* 0x0000001800107944 */ /* 0x005fea0003c00000 */
.L_x_44:
[----:B0-2---:R-:W-:Y:S05]  /*23b0*/  BSYNC.RECONVERGENT B3 ;  /* 0x0000000000037941 */ /* 0x005fea0003800200 */
.L_x_43:
[----:B------:R-:W0:Y:S01]  /*23c0*/  LDC.64 R12, c[0x0][0x398] ;  /* 0x0000e600ff0c7b82 */ /* 0x000e220000000a00 */
        /* <DEDUP_REMOVED lines=17> */
[----:B------:R-:W-:Y:S01]  /*24e0*/  IMAD.MOV.U32 R12, RZ, RZ, R34 ;  /* 0x000000ffff0c7224 */ /* 0x000fe200078e0022 */
[----:B------:R-:W-:-:S07]  /*24f0*/  MOV R13, R35 ;  /* 0x00000023000d7202 */ /* 0x000fce0000000f00 */
.L_x_46:
[----:B------:R-:W-:Y:S05]  /*2500*/  BSYNC.RECONVERGENT B3 ;  /* 0x0000000000037941 */ /* 0x000fea0003800200 */
.L_x_45:
[----:B------:R-:W0:Y:S01]  /*2510*/  LDC.64 R14, c[0x0][0x388] ;  /* 0x0000e200ff0e7b82 */ /* 0x000e220000000a00 */
[----:B------:R-:W0:Y:S01]  /*2520*/  F2I.F64.TRUNC R13, R12 ;  /* 0x0000000c000d7311 */ /* 0x000e22000030d100 */
[----:B------:R-:W-:Y:S02]  /*2530*/  IMAD.MOV.U32 R18, RZ, RZ, 0x1 ;  /* 0x00000001ff127424 */ /* 0x000fe400078e00ff */
[----:B------:R-:W-:Y:S02]  /*2540*/  IMAD.MOV.U32 R19, RZ, RZ, 0x0 ;  /* 0x00000000ff137424 */ /* 0x000fe400078e00ff */
[----:B0-----:R-:W-:-:S05]  /*2550*/  IMAD.WIDE R14, R13, 0x8, R14 ;  /* 0x000000080d0e7825 */ /* 0x001fca00078e020e */
[----:B------:R1:W-:Y:S01]  /*2560*/  REDG.E.ADD.64.STRONG.GPU desc[UR10][R14.64], R18 ;  /* 0x000000120e00798e */ /* 0x0003e2000c12e50a */
[----:B------:R-:W-:Y:S05]  /*2570*/  WARPSYNC.ALL ;  /* 0x0000000000007948 */ /* 0x000fea0003800000 */
[----:B------:R-:W-:Y:S06]  /*2580*/  BAR.SYNC.DEFER_BLOCKING 0x0 ;  /* 0x0000000000007b1d */ /* 0x000fec0000010000 */
.L_x_42:
[----:B------:R-:W-:Y:S01]  /*2590*/  VIADD R6, R6, 0x1 ;  /* 0x0000000106067836 */ /* 0x000fe20000000000 */
[----:B------:R-:W-:Y:S01]  /*25a0*/  IADD3 R4, PT, PT, R4, 0x18, RZ ;  /* 0x0000001804047810 */ /* 0x000fe20007ffe0ff */
[----:B------:R-:W-:Y:S06]  /*25b0*/  @P1 BRA `(.L_x_47) ;  /* 0xfffffff800e81947 */ /* 0x000fec000383ffff */
[----:B0-2---:R-:W-:Y:S05]  /*25c0*/  BSYNC B2 ;  /* 0x0000000000027941 */ /* 0x005fea0003800000 */
.L_x_41:
[----:B------:R-:W-:-:S07]  /*25d0*/  VIADD R32, R6, 0x1 ;  /* 0x0000000106207836 */ /* 0x000fce0000000000 */
.L_x_40:
[----:B0-2-4-:R-:W-:Y:S05]  /*25e0*/  BSYNC B1 ;  /* 0x0000000000017941 */ /* 0x015fea0003800000 */
.L_x_39:
[----:B------:R-:W-:Y:S01]  /*25f0*/  IMAD.U32 R13, RZ, RZ, UR13 ;  /* 0x0000000dff0d7e24 */ /* 0x000fe2000f8e00ff */
[----:B------:R-:W0:Y:S04]  /*2600*/  LDC.64 R6, c[0x0][0x398] ;  /* 0x0000e600ff067b82 */ /* 0x000e280000000a00 */
[----:B------:R-:W-:-:S04]  /*2610*/  IADD3 R2, PT, PT, R13, -0x2, -R2 ;  /* 0xfffffffe0d027810 */ /* 0x000fc80007ffe802 */
[----:B------:R-:W2:Y:S01]  /*2620*/  LDC.64 R4, c[0x0][0x388] ;  /* 0x0000e200ff047b82 */ /* 0x000ea20000000a00 */
[----:B------:R-:W-:-:S13]  /*2630*/  ISETP.GE.U32.AND P0, PT, R2, 0x3, PT ;  /* 0x000000030200780c */ /* 0x000fda0003f06070 */
[----:B------:R-:W-:Y:S05]  /*2640*/  @!P0 EXIT ;  /* 0x000000000000894d */ /* 0x000fea0003800000 */
.L_x_68:
[----:B------:R-:W-:Y:S01]  /*2650*/  VIADD R0, R32, UR12 ;  /* 0x0000000c20007c36 */ /* 0x000fe20008000000 */
[----:B------:R-:W-:Y:S05]  /*2660*/  YIELD ;  /* 0x0000000000007946 */ /* 0x000fea0003800000 */
[----:B------:R-:W-:Y:S01]  /*2670*/  ISETP.GE.U32.AND P0, PT, R0, UR8, PT ;  /* 0x0000000800007c0c */ /* 0x000fe2000bf06070 */
[C---:B------:R-:W-:Y:S01]  /*2680*/  IMAD R2, R32.reuse, 0x18, R31 ;  /* 0x0000001820027824 */ /* 0x040fe200078e021f */
[----:B------:R-:W-:Y:S02]  /*2690*/  IADD3 R32, PT, PT, R32, 0x4, RZ ;  /* 0x0000000420207810 */ /* 0x000fe40007ffe0ff */
[----:B------:R-:W-:-:S02]  /*26a0*/  ISETP.GE.AND.EX P0, PT, RZ, UR9, PT, P0 ;  /* 0x00000009ff007c0c */ /* 0x000fc4000bf06300 */
[----:B------:R-:W-:-:S11]  /*26b0*/  ISETP.NE.AND P1, PT, R32, UR13, PT ;  /* 0x0000000d20007c0c */ /* 0x000fd6000bf25270 */
[----:B0---4-:R-:W-:Y:S05]  /*26c0*/  @P0 BRA `(.L_x_48) ;  /* 0x0000000000e80947 */ /* 0x011fea0003800000 */
[----:B-1-3--:R-:W1:Y:S01]  /*26d0*/  LDS.64 R14, [R2+0x8] ;  /* 0x00000800020e7984 */ /* 0x00ae620000000a00 */
[----:B------:R-:W-:Y:S03]  /*26e0*/  BSSY.RECONVERGENT B1, `(.L_x_49) ;  /* 0x000001d000017945 */ /* 0x000fe60003800200 */
[----:B------:R-:W3:Y:S04]  /*26f0*/  LDS.64 R12, [R2] ;  /* 0x00000000020c7984 */ /* 0x000ee80000000a00 */
[----:B------:R-:W4:Y:S01]  /*2700*/  LDS.64 R18, [R2+0x10] ;  /* 0x0000100002127984 */ /* 0x000f220000000a00 */
[----:B-1----:R-:W-:Y:S02]  /*2710*/  DADD R14, R10, -R14 ;  /* 0x000000000a0e7229 */ /* 0x002fe4000000080e */
[----:B---3--:R-:W-:-:S06]  /*2720*/  DADD R12, R16, -R12 ;  /* 0x00000000100c7229 */ /* 0x008fcc000000080c */
[----:B------:R-:W-:Y:S02]  /*2730*/  DMUL R14, R14, R14 ;  /* 0x0000000e0e0e7228 */ /* 0x000fe40000000000 */
[----:B----4-:R-:W-:-:S06]  /*2740*/  DADD R18, R8, -R18 ;  /* 0x0000000008127229 */ /* 0x010fcc0000000812 */
[----:B------:R-:W-:-:S08]  /*2750*/  DFMA R14, R12, R12, R14 ;  /* 0x0000000c0c0e722b */ /* 0x000fd0000000000e */
[----:B------:R-:W-:Y:S01]  /*2760*/  DFMA R24, R18, R18, R14 ;  /* 0x000000121218722b */ /* 0x000fe2000000000e */
[----:B------:R-:W-:Y:S02]  /*2770*/  IMAD.MOV.U32 R14, RZ, RZ, 0x0 ;  /* 0x00000000ff0e7424 */ /* 0x000fe400078e00ff */
[----:B------:R-:W-:-:S03]  /*2780*/  IMAD.MOV.U32 R15, RZ, RZ, 0x3fd80000 ;  /* 0x3fd80000ff0f7424 */ /* 0x000fc600078e00ff */
        /* <DEDUP_REMOVED lines=9> */
[----:B------:R-:W-:Y:S01]  /*2820*/  IADD3 R15, PT, PT, R23, -0x100000, RZ ;  /* 0xfff00000170f7810 */ /* 0x000fe20007ffe0ff */
[----:B------:R-:W-:-:S05]  /*2830*/  IMAD.MOV.U32 R14, RZ, RZ, R22 ;  /* 0x000000ffff0e7224 */ /* 0x000fca00078e0016 */
[----:B------:R-:W-:-:S08]  /*2840*/  DFMA R18, R12, -R12, R24 ;  /* 0x8000000c0c12722b */ /* 0x000fd00000000018 */
[----:B------:R-:W-:Y:S01]  /*2850*/  DFMA R26, R18, R14, R12 ;  /* 0x0000000e121a722b */ /* 0x000fe2000000000c */
[----:B------:R-:W-:Y:S10]  /*2860*/  @!P0 BRA `(.L_x_50) ;  /* 0x0000000000108947 */ /* 0x000ff40003800000 */
[----:B------:R-:W-:Y:S01]  /*2870*/  IMAD.MOV.U32 R14, RZ, RZ, R22 ;  /* 0x000000ffff0e7224 */ /* 0x000fe200078e0016 */
[----:B------:R-:W-:Y:S01]  /*2880*/  MOV R22, 0x28b0 ;  /* 0x000028b000167802 */ /* 0x000fe20000000f00 */
[----:B------:R-:W-:-:S07]  /*2890*/  IMAD.MOV.U32 R21, RZ, RZ, R25 ;  /* 0x000000ffff157224 */ /* 0x000fce00078e0019 */
[----:B0-2---:R-:W-:Y:S05]  /*28a0*/  CALL.REL.NOINC `($__internal_1_$__cuda_sm20_dsqrt_rn_f64_mediumpath_v1) ;  /* 0x0000001000d07944 */ /* 0x005fea0003c00000 */
.L_x_50:
[----:B------:R-:W-:Y:S05]  /*28b0*/  BSYNC.RECONVERGENT B1 ;  /* 0x0000000000017941 */ /* 0x000fea0003800200 */
.L_x_49:
[----:B------:R-:W0:Y:S01]  /*28c0*/  MUFU.RCP64H R13, UR7 ;  /* 0x00000007000d7d08 */ /* 0x000e220008001800 */
[----:B------:R-:W-:Y:S01]  /*28d0*/  MOV R12, 0x1 ;  /* 0x00000001000c7802 */ /* 0x000fe20000000f00 */
[----:B------:R-:W-:Y:S01]  /*28e0*/  BSSY.RECONVERGENT B1, `(.L_x_51) ;  /* 0x0000011000017945 */ /* 0x000fe20003800200 */
[----:B------:R-:W-:-:S04]  /*28f0*/  FSETP.GEU.AND P2, PT, |R27|, 6.5827683646048100446e-37, PT ;  /* 0x036000001b00780b */ /* 0x000fc80003f4e200 */
        /* <DEDUP_REMOVED lines=12> */
[----:B--2---:R-:W-:Y:S05]  /*29c0*/  CALL.REL.NOINC `($__internal_0_$__cuda_sm20_div_rn_f64_full) ;  /* 0x0000000c00187944 */ /* 0x004fea0003c00000 */
[----:B------:R-:W-:Y:S02]  /*29d0*/  IMAD.MOV.U32 R12, RZ, RZ, R34 ;  /* 0x000000ffff0c7224 */ /* 0x000fe400078e0022 */
[----:B------:R-:W-:-:S07]  /*29e0*/  IMAD.MOV.U32 R13, RZ, RZ, R35 ;  /* 0x000000ffff0d7224 */ /* 0x000fce00078e0023 */
.L_x_52:
[----:B------:R-:W-:Y:S05]  /*29f0*/  BSYNC.RECONVERGENT B1 ;  /* 0x0000000000017941 */ /* 0x000fea0003800200 */
.L_x_51:
[----:B------:R-:W2:Y:S01]  /*2a00*/  F2I.F64.TRUNC R15, R12 ;  /* 0x0000000c000f7311 */ /* 0x000ea2000030d100 */
[----:B------:R-:W-:Y:S01]  /*2a10*/  IMAD.MOV.U32 R18, RZ, RZ, 0x1 ;  /* 0x00000001ff127424 */ /* 0x000fe200078e00ff */
[----:B------:R-:W-:Y:S01]  /*2a20*/  MOV R19, 0x0 ;  /* 0x0000000000137802 */ /* 0x000fe20000000f00 */
[----:B--2---:R-:W-:-:S05]  /*2a30*/  IMAD.WIDE R14, R15, 0x8, R4 ;  /* 0x000000080f0e7825 */ /* 0x004fca00078e0204 */
[----:B------:R4:W-:Y:S01]  /*2a40*/  REDG.E.ADD.64.STRONG.GPU desc[UR10][R14.64], R18 ;  /* 0x000000120e00798e */ /* 0x0009e2000c12e50a */
[----:B------:R-:W-:Y:S05]  /*2a50*/  WARPSYNC.ALL ;  /* 0x0000000000007948 */ /* 0x000fea0003800000 */
[----:B------:R-:W-:Y:S06]  /*2a60*/  BAR.SYNC.DEFER_BLOCKING 0x0 ;  /* 0x0000000000007b1d */ /* 0x000fec0000010000 */
.L_x_48:
[----:B------:R-:W-:-:S05]  /*2a70*/  VIADD R12, R0, 0x1 ;  /* 0x00000001000c7836 */ /* 0x000fca0000000000 */
[----:B------:R-:W-:-:S04]  /*2a80*/  ISETP.GE.U32.AND P0, PT, R12, UR8, PT ;  /* 0x000000080c007c0c */ /* 0x000fc8000bf06070 */
[----:B------:R-:W-:-:S13]  /*2a90*/  ISETP.GE.AND.EX P0, PT, RZ, UR9, PT, P0 ;  /* 0x00000009ff007c0c */ /* 0x000fda000bf06300 */
[----:B------:R-:W-:Y:S05]  /*2aa0*/  @P0 BRA `(.L_x_53) ;  /* 0x0000000000e80947 */ /* 0x000fea0003800000 */
[----:B-1-34-:R-:W1:Y:S01]  /*2ab0*/  LDS.64 R14, [R2+0x20] ;  /* 0x00002000020e7984 */ /* 0x01ae620000000a00 */
[----:B------:R-:W-:Y:S03]  /*2ac0*/  BSSY.RECONVERGENT B1, `(.L_x_54) ;  /* 0x000001d000017945 */ /* 0x000fe60003800200 */
[----:B------:R-:W3:Y:S04]  /*2ad0*/  LDS.64 R12, [R2+0x18] ;  /* 0x00001800020c7984 */ /* 0x000ee80000000a00 */
[----:B------:R-:W4:Y:S01]  /*2ae0*/  LDS.64 R18, [R2+0x28] ;  /* 0x0000280002127984 */ /* 0x000f220000000a00 */
[----:B-1----:R-:W-:Y:S02]  /*2af0*/  DADD R14, R10, -R14 ;  /* 0x000000000a0e7229 */ /* 0x002fe4000000080e */
[----:B---3--:R-:W-:-:S06]  /*2b00*/  DADD R12, R16, -R12 ;  /* 0x00000000100c7229 */ /* 0x008fcc000000080c */
[----:B------:R-:W-:Y:S02]  /*2b10*/  DMUL R14, R14, R14 ;  /* 0x0000000e0e0e7228 */ /* 0x000fe40000000000 */
[----:B----4-:R-:W-:-:S06]  /*2b20*/  DADD R18, R8, -R18 ;  /* 0x0000000008127229 */ /* 0x010fcc0000000812 */
[----:B------:R-:W-:-:S08]  /*2b30*/  DFMA R14, R12, R12, R14 ;  /* 0x0000000c0c0e722b */ /* 0x000fd0000000000e */
[----:B------:R-:W-:Y:S01]  /*2b40*/  DFMA R24, R18, R18, R14 ;  /* 0x000000121218722b */ /* 0x000fe2000000000e */
[----:B------:R-:W-:Y:S01]  /*2b50*/  IMAD.MOV.U32 R14, RZ, RZ, 0x0 ;  /* 0x00000000ff0e7424 */ /* 0x000fe200078e00ff */
[----:B------:R-:W-:-:S04]  /*2b60*/  MOV R15, 0x3fd80000 ;  /* 0x3fd80000000f7802 */ /* 0x000fc80000000f00 */
        /* <DEDUP_REMOVED lines=14> */
[----:B------:R-:W-:Y:S01]  /*2c50*/  IMAD.MOV.U32 R14, RZ, RZ, R22 ;  /* 0x000000ffff0e7224 */ /* 0x000fe200078e0016 */
[----:B------:R-:W-:Y:S02]  /*2c60*/  MOV R21, R25 ;  /* 0x0000001900157202 */ /* 0x000fe40000000f00 */
[----:B------:R-:W-:-:S07]  /*2c70*/  MOV R22, 0x2c90 ;  /* 0x00002c9000167802 */ /* 0x000fce0000000f00 */
[----:B0-2---:R-:W-:Y:S05]  /*2c80*/  CALL.REL.NOINC `($__internal_1_$__cuda_sm20_dsqrt_rn_f64_mediumpath_v1) ;  /* 0x0000000c00d87944 */ /* 0x005fea0003c00000 */
.L_x_55:
[----:B------:R-:W-:Y:S05]  /*2c90*/  BSYNC.RECONVERGENT B1 ;  /* 0x0000000000017941 */ /* 0x000fea0003800200 */
.L_x_54:
        /* <DEDUP_REMOVED lines=19> */
.L_x_57:
[----:B------:R-:W-:Y:S05]  /*2dd0*/  BSYNC.RECONVERGENT B1 ;  /* 0x0000000000017941 */ /* 0x000fea0003800200 */
.L_x_56:
[----:B------:R-:W2:Y:S01]  /*2de0*/  F2I.F64.TRUNC R15, R12 ;  /* 0x0000000c000f7311 */ /* 0x000ea2000030d100 */
[----:B------:R-:W-:Y:S01]  /*2df0*/  MOV R18, 0x1 ;  /* 0x0000000100127802 */ /* 0x000fe20000000f00 */
[----:B------:R-:W-:Y:S02]  /*2e00*/  IMAD.MOV.U32 R19, RZ, RZ, 0x0 ;  /* 0x00000000ff137424 */ /* 0x000fe400078e00ff */
[----:B--2---:R-:W-:-:S05]  /*2e10*/  IMAD.WIDE R14, R15, 0x8, R4 ;  /* 0x000000080f0e7825 */ /* 0x004fca00078e0204 */
[----:B------:R0:W-:Y:S01]  /*2e20*/  REDG.E.ADD.64.STRONG.GPU desc[UR10][R14.64], R18 ;  /* 0x000000120e00798e */ /* 0x0001e2000c12e50a */
[----:B------:R-:W-:Y:S05]  /*2e30*/  WARPSYNC.ALL ;  /* 0x0000000000007948 */ /* 0x000fea0003800000 */
[----:B------:R-:W-:Y:S06]  /*2e40*/  BAR.SYNC.DEFER_BLOCKING 0x0 ;  /* 0x0000000000007b1d */ /* 0x000fec0000010000 */
.L_x_53:
[----:B------:R-:W-:-:S05]  /*2e50*/  VIADD R12, R0, 0x2 ;  /* 0x00000002000c7836 */ /* 0x000fca0000000000 */
[----:B------:R-:W-:-:S04]  /*2e60*/  ISETP.GE.U32.AND P0, PT, R12, UR8, PT ;  /* 0x000000080c007c0c */ /* 0x000fc8000bf06070 */
[----:B------:R-:W-:-:S13]  /*2e70*/  ISETP.GE.AND.EX P0, PT, RZ, UR9, PT, P0 ;  /* 0x00000009ff007c0c */ /* 0x000fda000bf06300 */
[----:B------:R-:W-:Y:S05]  /*2e80*/  @P0 BRA `(.L_x_58) ;  /* 0x0000000000e80947 */ /* 0x000fea0003800000 */
[----:B01-34-:R-:W0:Y:S01]  /*2e90*/  LDS.64 R14, [R2+0x38] ;  /* 0x00003800020e7984 */ /* 0x01be220000000a00 */
[----:B------:R-:W-:Y:S03]  /*2ea0*/  BSSY.RECONVERGENT B1, `(.L_x_59) ;  /* 0x000001d000017945 */ /* 0x000fe60003800200 */
[----:B------:R-:W1:Y:S04]  /*2eb0*/  LDS.64 R12, [R2+0x30] ;  /* 0x00003000020c7984 */ /* 0x000e680000000a00 */
[----:B------:R-:W3:Y:S01]  /*2ec0*/  LDS.64 R18, [R2+0x40] ;  /* 0x0000400002127984 */ /* 0x000ee20000000a00 */
[----:B0-----:R-:W-:Y:S02]  /*2ed0*/  DADD R14, R10, -R14 ;  /* 0x000000000a0e7229 */ /* 0x001fe4000000080e */
[----:B-1----:R-:W-:-:S06]  /*2ee0*/  DADD R12, R16, -R12 ;  /* 0x00000000100c7229 */ /* 0x002fcc000000080c */
[----:B------:R-:W-:Y:S02]  /*2ef0*/  DMUL R14, R14, R14 ;  /* 0x0000000e0e0e7228 */ /* 0x000fe40000000000 */
[----:B---3--:R-:W-:-:S06]  /*2f00*/  DADD R18, R8, -R18 ;  /* 0x0000000008127229 */ /* 0x008fcc0000000812 */
[----:B------:R-:W-:-:S08]  /*2f10*/  DFMA R14, R12, R12, R14 ;  /* 0x0000000c0c0e722b */ /* 0x000fd0000000000e */
[----:B------:R-:W-:Y:S01]  /*2f20*/  DFMA R24, R18, R18, R14 ;  /* 0x000000121218722b */ /* 0x000fe2000000000e */
[----:B------:R-:W-:Y:S01]  /*2f30*/  MOV R14, 0x0 ;  /* 0x00000000000e7802 */ /* 0x000fe20000000f00 */
[----:B------:R-:W-:-:S04]  /*2f40*/  IMAD.MOV.U32 R15, RZ, RZ, 0x3fd80000 ;  /* 0x3fd80000ff0f7424 */ /* 0x000fc800078e00ff */
[----:B------:R-:W0:Y:S04]  /*2f50*/  MUFU.RSQ64H R21, R25 ;  /* 0x0000001900157308 */ /* 0x000e280000001c00 */
[----:B------:R-:W-:-:S05]  /*2f60*/  VIADD R20, R25, 0xfcb00000 ;  /* 0xfcb0000019147836 */ /* 0x000fca0000000000 */
[----:B------:R-:W-:Y:S01]  /*2f70*/  ISETP.GE.U32.AND P0, PT, R20, 0x7ca00000, PT ;  /* 0x7ca000001400780c */ /* 0x000fe20003f06070 */
[----:B0-----:R-:W-:-:S08]  /*2f80*/  DMUL R12, R20, R20 ;  /* 0x00000014140c7228 */ /* 0x001fd00000000000 */
        /* <DEDUP_REMOVED lines=13> */
[----:B--2---:R-:W-:Y:S05]  /*3060*/  CALL.REL.NOINC `($__internal_1_$__cuda_sm20_dsqrt_rn_f64_mediumpath_v1) ;  /* 0x0000000800e07944 */ /* 0x004fea0003c00000 */
.L_x_60:
[----:B------:R-:W-:Y:S05]  /*3070*/  BSYNC.RECONVERGENT B1 ;  /* 0x0000000000017941 */ /* 0x000fea0003800200 */
.L_x_59:
        /* <DEDUP_REMOVED lines=17> */
[----:B------:R-:W-:Y:S01]  /*3190*/  IMAD.MOV.U32 R12, RZ, RZ, R34 ;  /* 0x000000ffff0c7224 */ /* 0x000fe200078e0022 */
[----:B------:R-:W-:-:S07]  /*31a0*/  MOV R13, R35 ;  /* 0x00000023000d7202 */ /* 0x000fce0000000f00 */
.L_x_62:
[----:B------:R-:W-:Y:S05]  /*31b0*/  BSYNC.RECONVERGENT B1 ;  /* 0x0000000000017941 */ /* 0x000fea0003800200 */
.L_x_61:
[----:B------:R-:W2:Y:S01]  /*31c0*/  F2I.F64.TRUNC R15, R12 ;  /* 0x0000000c000f7311 */ /* 0x000ea2000030d100 */
[----:B------:R-:W-:Y:S02]  /*31d0*/  IMAD.MOV.U32 R18, RZ, RZ, 0x1 ;  /* 0x00000001ff127424 */ /* 0x000fe400078e00ff */
[----:B------:R-:W-:Y:S02]  /*31e0*/  IMAD.MOV.U32 R19, RZ, RZ, 0x0 ;  /* 0x00000000ff137424 */ /* 0x000fe400078e00ff */
[----:B--2---:R-:W-:-:S05]  /*31f0*/  IMAD.WIDE R14, R15, 0x8, R4 ;  /* 0x000000080f0e7825 */ /* 0x004fca00078e0204 */
[----:B------:R0:W-:Y:S01]  /*3200*/  REDG.E.ADD.64.STRONG.GPU desc[UR10][R14.64], R18 ;  /* 0x000000120e00798e */ /* 0x0001e2000c12e50a */
[----:B------:R-:W-:Y:S05]  /*3210*/  WARPSYNC.ALL ;  /* 0x0000000000007948 */ /* 0x000fea0003800000 */
[----:B------:R-:W-:Y:S06]  /*3220*/  BAR.SYNC.DEFER_BLOCKING 0x0 ;  /* 0x0000000000007b1d */ /* 0x000fec0000010000 */
.L_x_58:
        /* <DEDUP_REMOVED lines=34> */
.L_x_65:
[----:B------:R-:W-:Y:S05]  /*3450*/  BSYNC.RECONVERGENT B1 ;  /* 0x0000000000017941 */ /* 0x000fea0003800200 */
.L_x_64:
        /* <DEDUP_REMOVED lines=17> */
[----:B------:R-:W-:Y:S01]  /*3570*/  MOV R12, R34 ;  /* 0x00000022000c7202 */ /* 0x000fe20000000f00 */
[----:B------:R-:W-:-:S07]  /*3580*/  IMAD.MOV.U32 R13, RZ, RZ, R35 ;  /* 0x000000ffff0d7224 */ /* 0x000fce00078e0023 */
.L_x_67:
[----:B------:R-:W-:Y:S05]  /*3590*/  BSYNC.RECONVERGENT B1 ;  /* 0x0000000000017941 */ /* 0x000fea0003800200 */
.L_x_66:
[----:B------:R-:W2:Y:S01]  /*35a0*/  F2I.F64.TRUNC R15, R12 ;  /* 0x0000000c000f7311 */ /* 0x000ea2000030d100 */
[----:B------:R-:W-:Y:S02]  /*35b0*/  IMAD.MOV.U32 R18, RZ, RZ, 0x1 ;  /* 0x00000001ff127424 */ /* 0x000fe400078e00ff */
[----:B------:R-:W-:Y:S02]  /*35c0*/  IMAD.MOV.U32 R19, RZ, RZ, 0x0 ;  /* 0x00000000ff137424 */ /* 0x000fe400078e00ff */
[----:B--2---:R-:W-:-:S05]  /*35d0*/  IMAD.WIDE R14, R15, 0x8, R4 ;  /* 0x000000080f0e7825 */ /* 0x004fca00078e0204 */
[----:B------:R0:W-:Y:S01]  /*35e0*/  REDG.E.ADD.64.STRONG.GPU desc[UR10][R14.64], R18 ;  /* 0x000000120e00798e */ /* 0x0001e2000c12e50a */
[----:B------:R-:W-:Y:S05]  /*35f0*/  WARPSYNC.ALL ;  /* 0x0000000000007948 */ /* 0x000fea0003800000 */
[----:B------:R-:W-:Y:S06]  /*3600*/  BAR.SYNC.DEFER_BLOCKING 0x0 ;  /* 0x0000000000007b1d */ /* 0x000fec0000010000 */
.L_x_63:
[----:B------:R-:W-:Y:S05]  /*3610*/  @P1 BRA `(.L_x_68) ;  /* 0xfffffff0000c1947 */ /* 0x000fea000383ffff */
[----:B------:R-:W-:Y:S05]  /*3620*/  EXIT ;  /* 0x000000000000794d */ /* 0x000fea0003800000 */
        .weak           $__internal_0_$__cuda_sm20_div_rn_f64_full
        .type           $__internal_0_$__cuda_sm20_div_rn_f64_full,@function
        .size           $__internal_0_$__cuda_sm20_div_rn_f64_full,($__internal_1_$__cuda_sm20_dsqrt_rn_f64_mediumpath_v1 - $__internal_0_$__cuda_sm20_div_rn_f64_full)
$__internal_0_$__cuda_sm20_div_rn_f64_full:
[C---:B------:R-:W-:Y:S01]  /*3630*/  FSETP.GEU.AND P0, PT, |R3|.reuse, 1.469367938527859385e-39, PT ;  /* 0x001000000300780b */ /* 0x040fe20003f0e200 */
[----:B------:R-:W-:Y:S01]  /*3640*/  IMAD.U32 R24, RZ, RZ, UR14 ;  /* 0x0000000eff187e24 */ /* 0x000fe2000f8e00ff */
[----:B------:R-:W-:Y:S01]  /*3650*/  LOP3.LUT R13, R3, 0x800fffff, RZ, 0xc0, !PT ;  /* 0x800fffff030d7812 */ /* 0x000fe200078ec0ff */
[----:B------:R-:W-:Y:S01]  /*3660*/  IMAD.MOV.U32 R25, RZ, RZ, R3 ;  /* 0x000000ffff197224 */ /* 0x000fe200078e0003 */
[----:B------:R-:W-:Y:S01]  /*3670*/  MOV R22, UR14 ;  /* 0x0000000e00167c02 */ /* 0x000fe20008000f00 */
[----:B------:R-:W-:Y:S01]  /*3680*/  IMAD.MOV.U32 R20, RZ, RZ, 0x1 ;  /* 0x00000001ff147424 */ /* 0x000fe200078e00ff */
[----:B------:R-:W-:Y:S01]  /*3690*/  LOP3.LUT R23, R13, 0x3ff00000, RZ, 0xfc, !PT ;  /* 0x3ff000000d177812 */ /* 0x000fe200078efcff */
[----:B------:R-:W-:Y:S01]  /*36a0*/  BSSY.RECONVERGENT B0, `(.L_x_69) ;  /* 0x0000052000007945 */ /* 0x000fe20003800200 */
[C---:B------:R-:W-:Y:S02]  /*36b0*/  FSETP.GEU.AND P3, PT, |R27|.reuse, 1.469367938527859385e-39, PT ;  /* 0x001000001b00780b */ /* 0x040fe40003f6e200 */
[----:B------:R-:W-:-:S02]  /*36c0*/  LOP3.LUT R13, R27, 0x7ff00000, RZ, 0xc0, !PT ;  /* 0x7ff000001b0d7812 */ /* 0x000fc400078ec0ff */
[----:B------:R-:W-:Y:S01]  /*36d0*/  LOP3.LUT R18, R3, 0x7ff00000, RZ, 0xc0, !PT ;  /* 0x7ff0000003127812 */ /* 0x000fe200078ec0ff */
[----:B------:R-:W-:-:S03]  /*36e0*/  @!P0 DMUL R22, R24, 8.98846567431157953865e+307 ;  /* 0x7fe0000018168828 */ /* 0x000fc60000000000 */
[----:B------:R-:W-:-:S03]  /*36f0*/  ISETP.GE.U32.AND P2, PT, R13, R18, PT ;  /* 0x000000120d00720c */ /* 0x000fc60003f46070 */
[----:B------:R-:W0:Y:S02]  /*3700*/  MUFU.RCP64H R21, R23 ;  /* 0x0000001700157308 */ /* 0x000e240000001800 */
[----:B------:R-:W-:Y:S01]  /*3710*/  @!P3 LOP3.LUT R14, R25, 0x7ff00000, RZ, 0xc0, !PT ;  /* 0x7ff00000190eb812 */ /* 0x000fe200078ec0ff */
[----:B------:R-:W-:Y:S01]  /*3720*/  @!P3 IMAD.MOV.U32 R34, RZ, RZ, RZ ;  /* 0x000000ffff22b224 */ /* 0x000fe200078e00ff */
[----:B------:R-:W-:Y:S02]  /*3730*/  @!P0 LOP3.LUT R18, R23, 0x7ff00000, RZ, 0xc0, !PT ;  /* 0x7ff0000017128812 */ /* 0x000fe400078ec0ff */
[----:B------:R-:W-:Y:S02]  /*3740*/  @!P3 ISETP.GE.U32.AND P4, PT, R13, R14, PT ;  /* 0x0000000e0d00b20c */ /* 0x000fe40003f86070 */
[----:B------:R-:W-:Y:S01]  /*3750*/  MOV R14, 0x1ca00000 ;  /* 0x1ca00000000e7802 */ /* 0x000fe20000000f00 */
[----:B------:R-:W-:-:S03]  /*3760*/  VIADD R30, R18, 0xffffffff ;  /* 0xffffffff121e7836 */ /* 0x000fc60000000000 */
[----:B------:R-:W-:-:S04]  /*3770*/  @!P3 SEL R15, R14, 0x63400000, !P4 ;  /* 0x634000000e0fb807 */ /* 0x000fc80006000000 */
[----:B------:R-:W-:Y:S01]  /*3780*/  @!P3 LOP3.LUT R15, R15, 0x80000000, R27, 0xf8, !PT ;  /* 0x800000000f0fb812 */ /* 0x000fe200078ef81b */
[----:B0-----:R-:W-:-:S03]  /*3790*/  DFMA R28, R20, -R22, 1 ;  /* 0x3ff00000141c742b */ /* 0x001fc60000000816 */
[----:B------:R-:W-:Y:S01]  /*37a0*/  @!P3 LOP3.LUT R35, R15, 0x100000, RZ, 0xfc, !PT ;  /* 0x001000000f23b812 */ /* 0x000fe200078efcff */
[----:B------:R-:W-:-:S04]  /*37b0*/  IMAD.MOV.U32 R15, RZ, RZ, R13 ;  /* 0x000000ffff0f7224 */ /* 0x000fc800078e000d */
[----:B------:R-:W-:-:S08]  /*37c0*/  DFMA R28, R28, R28, R28 ;  /* 0x0000001c1c1c722b */ /* 0x000fd0000000001c */
[----:B------:R-:W-:Y:S01]  /*37d0*/  DFMA R28, R20, R28, R20 ;  /* 0x0000001c141c722b */ /* 0x000fe20000000014 */
[----:B------:R-:W-:Y:S01]  /*37e0*/  SEL R21, R14, 0x63400000, !P2 ;  /* 0x634000000e157807 */ /* 0x000fe20005000000 */
[----:B------:R-:W-:-:S03]  /*37f0*/  IMAD.MOV.U32 R20, RZ, RZ, R26 ;  /* 0x000000ffff147224 */ /* 0x000fc600078e001a */
[----:B------:R-:W-:-:S03]  /*3800*/  LOP3.LUT R21, R21, 0x800fffff, R27, 0xf8, !PT ;  /* 0x800fffff15157812 */ /* 0x000fc600078ef81b */
[----:B------:R-:W-:-:S03]  /*3810*/  DFMA R36, R28, -R22, 1 ;  /* 0x3ff000001c24742b */ /* 0x000fc60000000816 */
[----:B------:R-:W-:-:S05]  /*3820*/  @!P3 DFMA R20, R20, 2, -R34 ;  /* 0x400000001414b82b */ /* 0x000fca0000000822 */
[----:B------:R-:W-:-:S05]  /*3830*/  DFMA R36, R28, R36, R28 ;  /* 0x000000241c24722b */ /* 0x000fca000000001c */
[----:B------:R-:W-:-:S03]  /*3840*/  @!P3 LOP3.LUT R15, R21, 0x7ff00000, RZ, 0xc0, !PT ;  /* 0x7ff00000150fb812 */ /* 0x000fc600078ec0ff */
[----:B------:R-:W-:Y:S01]  /*3850*/  DMUL R34, R36, R20 ;  /* 0x0000001424227228 */ /* 0x000fe20000000000 */
[----:B------:R-:W-:-:S04]  /*3860*/  IADD3 R19, PT, PT, R15, -0x1, RZ ;  /* 0xffffffff0f137810 */ /* 0x000fc80007ffe0ff */
[----:B------:R-:W-:-:S03]  /*3870*/  ISETP.GT.U32.AND P0, PT, R19, 0x7feffffe, PT ;  /* 0x7feffffe1300780c */ /* 0x000fc60003f04070 */
[----:B------:R-:W-:Y:S01]  /*3880*/  DFMA R28, R34, -R22, R20 ;  /* 0x80000016221c722b */ /* 0x000fe20000000014 */
[----:B------:R-:W-:-:S07]  /*3890*/  ISETP.GT.U32.OR P0, PT, R30, 0x7feffffe, P0 ;  /* 0x7feffffe1e00780c */ /* 0x000fce0000704470 */
[----:B------:R-:W-:-:S06]  /*38a0*/  DFMA R28, R36, R28, R34 ;  /* 0x0000001c241c722b */ /* 0x000fcc0000000022 */
[----:B------:R-:W-:Y:S05]  /*38b0*/  @P0 BRA `(.L_x_70) ;  /* 0x00000000006c0947 */ /* 0x000fea0003800000 */
[----:B------:R-:W-:-:S04]  /*38c0*/  LOP3.LUT R18, R25, 0x7ff00000, RZ, 0xc0, !PT ;  /* 0x7ff0000019127812 */ /* 0x000fc800078ec0ff */
[CC--:B------:R-:W-:Y:S02]  /*38d0*/  VIADDMNMX R15, R13.reuse, -R18.reuse, 0xb9600000, !PT ;  /* 0xb96000000d0f7446 */ /* 0x0c0fe40007800912 */
[----:B------:R-:W-:Y:S02]  /*38e0*/  ISETP.GE.U32.AND P0, PT, R13, R18, PT ;  /* 0x000000120d00720c */ /* 0x000fe40003f06070 */
[----:B------:R-:W-:Y:S02]  /*38f0*/  VIMNMX R13, PT, PT, R15, 0x46a00000, PT ;  /* 0x46a000000f0d7848 */ /* 0x000fe40003fe0100 */
[----:B------:R-:W-:-:S05]  /*3900*/  SEL R14, R14, 0x63400000, !P0 ;  /* 0x634000000e0e7807 */ /* 0x000fca0004000000 */
[----:B------:R-:W-:Y:S01]  /*3910*/  IMAD.IADD R13, R13, 0x1, -R14 ;  /* 0x000000010d0d7824 */ /* 0x000fe200078e0a0e */
[----:B------:R-:W-:-:S03]  /*3920*/  MOV R14, RZ ;  /* 0x000000ff000e7202 */ /* 0x000fc60000000f00 */
[----:B------:R-:W-:-:S06]  /*3930*/  VIADD R15, R13, 0x7fe00000 ;  /* 0x7fe000000d0f7836 */ /* 0x000fcc0000000000 */
[----:B------:R-:W-:-:S10]  /*3940*/  DMUL R34, R28, R14 ;  /* 0x0000000e1c227228 */ /* 0x000fd40000000000 */
[----:B------:R-:W-:-:S13]  /*3950*/  FSETP.GTU.AND P0, PT, |R35|, 1.469367938527859385e-39, PT ;  /* 0x001000002300780b */ /* 0x000fda0003f0c200 */
[----:B------:R-:W-:Y:S05]  /*3960*/  @P0 BRA `(.L_x_71) ;  /* 0x0000000000940947 */ /* 0x000fea0003800000 */
[----:B------:R-:W-:-:S06]  /*3970*/  DFMA R20, R28, -R22, R20 ;  /* 0x800000161c14722b */ /* 0x000fcc0000000014 */
[----:B------:R-:W-:-:S04]  /*3980*/  IMAD.MOV.U32 R20, RZ, RZ, RZ ;  /* 0x000000ffff147224 */ /* 0x000fc800078e00ff */
[C---:B------:R-:W-:Y:S02]  /*3990*/  FSETP.NEU.AND P0, PT, R21.reuse, RZ, PT ;  /* 0x000000ff1500720b */ /* 0x040fe40003f0d000 */
[----:B------:R-:W-:-:S04]  /*39a0*/  LOP3.LUT R19, R21, 0x80000000, R25, 0x48, !PT ;  /* 0x8000000015137812 */ /* 0x000fc800078e4819 */
[----:B------:R-:W-:-:S07]  /*39b0*/  LOP3.LUT R21, R19, R15, RZ, 0xfc, !PT ;  /* 0x0000000f13157212 */ /* 0x000fce00078efcff */
[----:B------:R-:W-:Y:S05]  /*39c0*/  @!P0 BRA `(.L_x_71) ;  /* 0x00000000007c8947 */ /* 0x000fea0003800000 */
[----:B------:R-:W-:Y:S01]  /*39d0*/  IMAD.MOV R15, RZ, RZ, -R13 ;  /* 0x000000ffff0f7224 */ /* 0x000fe200078e0a0d */
[----:B------:R-:W-:Y:S01]  /*39e0*/  DMUL.RP R20, R28, R20 ;  /* 0x000000141c147228 */ /* 0x000fe20000008000 */
[----:B------:R-:W-:Y:S01]  /*39f0*/  IMAD.MOV.U32 R14, RZ, RZ, RZ ;  /* 0x000000ffff0e7224 */ /* 0x000fe200078e00ff */
[----:B------:R-:W-:-:S05]  /*3a00*/  IADD3 R13, PT, PT, -R13, -0x43300000, RZ ;  /* 0xbcd000000d0d7810 */ /* 0x000fca0007ffe1ff */
[----:B------:R-:W-:-:S03]  /*3a10*/  DFMA R14, R34, -R14, R28 ;  /* 0x8000000e220e722b */ /* 0x000fc6000000001c */
[----:B------:R-:W-:-:S07]  /*3a20*/  LOP3.LUT R19, R21, R19, RZ, 0x3c, !PT ;  /* 0x0000001315137212 */ /* 0x000fce00078e3cff */
[----:B------:R-:W-:-:S04]  /*3a30*/  FSETP.NEU.AND P0, PT, |R15|, R13, PT ;  /* 0x0000000d0f00720b */ /* 0x000fc80003f0d200 */
[----:B------:R-:W-:Y:S02]  /*3a40*/  FSEL R34, R20, R34, !P0 ;  /* 0x0000002214227208 */ /* 0x000fe40004000000 */
[----:B------:R-:W-:Y:S01]  /*3a50*/  FSEL R35, R19, R35, !P0 ;  /* 0x0000002313237208 */ /* 0x000fe20004000000 */
[----:B------:R-:W-:Y:S06]  /*3a60*/  BRA `(.L_x_71) ;  /* 0x0000000000547947 */ /* 0x000fec0003800000 */
.L_x_70:
[----:B------:R-:W-:-:S14]  /*3a70*/  DSETP.NAN.AND P0, PT, R26, R26, PT ;  /* 0x0000001a1a00722a */ /* 0x000fdc0003f08000 */
[----:B------:R-:W-:Y:S05]  /*3a80*/  @P0 BRA `(.L_x_72) ;  /* 0x0000000000440947 */ /* 0x000fea0003800000 */
[----:B------:R-:W-:-:S14]  /*3a90*/  DSETP.NAN.AND P0, PT, R24, R24, PT ;  /* 0x000000181800722a */ /* 0x000fdc0003f08000 */
[----:B------:R-:W-:Y:S05]  /*3aa0*/  @P0 BRA `(.L_x_73) ;  /* 0x0000000000300947 */ /* 0x000fea0003800000 */
[----:B------:R-:W-:Y:S01]  /*3ab0*/  ISETP.NE.AND P0, PT, R15, R18, PT ;  /* 0x000000120f00720c */ /* 0x000fe20003f05270 */
[----:B------:R-:W-:Y:S01]  /*3ac0*/  IMAD.MOV.U32 R35, RZ, RZ, -0x80000 ;  /* 0xfff80000ff237424 */ /* 0x000fe200078e00ff */
[----:B------:R-:W-:-:S11]  /*3ad0*/  MOV R34, 0x0 ;  /* 0x0000000000227802 */ /* 0x000fd60000000f00 */
[----:B------:R-:W-:Y:S05]  /*3ae0*/  @!P0 BRA `(.L_x_71) ;  /* 0x0000000000348947 */ /* 0x000fea0003800000 */
[----:B------:R-:W-:Y:S02]  /*3af0*/  ISETP.NE.AND P0, PT, R15, 0x7ff00000, PT ;  /* 0x7ff000000f00780c */ /* 0x000fe40003f05270 */
[----:B------:R-:W-:Y:S02]  /*3b00*/  LOP3.LUT R35, R27, 0x80000000, R25, 0x48, !PT ;  /* 0x800000001b237812 */ /* 0x000fe400078e4819 */
[----:B------:R-:W-:-:S13]  /*3b10*/  ISETP.EQ.OR P0, PT, R18, RZ, !P0 ;  /* 0x000000ff1200720c */ /* 0x000fda0004702670 */
[----:B------:R-:W-:Y:S01]  /*3b20*/  @P0 LOP3.LUT R13, R35, 0x7ff00000, RZ, 0xfc, !PT ;  /* 0x7ff00000230d0812 */ /* 0x000fe200078efcff */
[----:B------:R-:W-:Y:S01]  /*3b30*/  @!P0 IMAD.MOV.U32 R34, RZ, RZ, RZ ;  /* 0x000000ffff228224 */ /* 0x000fe200078e00ff */
[----:B------:R-:W-:-:S03]  /*3b40*/  @P0 MOV R34, RZ ;  /* 0x000000ff00220202 */ /* 0x000fc60000000f00 */
[----:B------:R-:W-:Y:S01]  /*3b50*/  @P0 IMAD.MOV.U32 R35, RZ, RZ, R13 ;  /* 0x000000ffff230224 */ /* 0x000fe200078e000d */
[----:B------:R-:W-:Y:S06]  /*3b60*/  BRA `(.L_x_71) ;  /* 0x0000000000147947 */ /* 0x000fec0003800000 */
.L_x_73:
[----:B------:R-:W-:Y:S01]  /*3b70*/  LOP3.LUT R35, R25, 0x80000, RZ, 0xfc, !PT ;  /* 0x0008000019237812 */ /* 0x000fe200078efcff */
[----:B------:R-:W-:Y:S01]  /*3b80*/  IMAD.MOV.U32 R34, RZ, RZ, R24 ;  /* 0x000000ffff227224 */ /* 0x000fe200078e0018 */
[----:B------:R-:W-:Y:S06]  /*3b90*/  BRA `(.L_x_71) ;  /* 0x0000000000087947 */ /* 0x000fec0003800000 */
.L_x_72:
[----:B------:R-:W-:Y:S02]  /*3ba0*/  LOP3.LUT R35, R27, 0x80000, RZ, 0xfc, !PT ;  /* 0x000800001b237812 */ /* 0x000fe400078efcff */
[----:B------:R-:W-:-:S07]  /*3bb0*/  MOV R34, R26 ;  /* 0x0000001a00227202 */ /* 0x000fce0000000f00 */
.L_x_71:
[----:B------:R-:W-:Y:S05]  /*3bc0*/  BSYNC.RECONVERGENT B0 ;  /* 0x0000000000007941 */ /* 0x000fea0003800200 */
.L_x_69:
[----:B------:R-:W-:-:S04]  /*3bd0*/  IMAD.MOV.U32 R13, RZ, RZ, 0x0 ;  /* 0x00000000ff0d7424 */ /* 0x000fc800078e00ff */
[----:B------:R-:W-:Y:S05]  /*3be0*/  RET.REL.NODEC R12 `(_Z9PDH_Algo3P8atomdescP10hist_entryxdii) ;  /* 0xffffffc40c047950 */ /* 0x000fea0003c3ffff */
        .weak           $__internal_1_$__cuda_sm20_dsqrt_rn_f64_mediumpath_v1
        .type           $__internal_1_$__cuda_sm20_dsqrt_rn_f64_mediumpath_v1,@function
        .size           $__internal_1_$__cuda_sm20_dsqrt_rn_f64_mediumpath_v1,(.L_x_175 - $__internal_1_$__cuda_sm20_dsqrt_rn_f64_mediumpath_v1)
$__internal_1_$__cuda_sm20_dsqrt_rn_f64_mediumpath_v1:
[----:B------:R-:W-:Y:S01]  /*3bf0*/  ISETP.GE.U32.AND P0, PT, R20, -0x3400000, PT ;  /* 0xfcc000001400780c */ /* 0x000fe20003f06070 */
[----:B------:R-:W-:Y:S01]  /*3c00*/  BSSY.RECONVERGENT B0, `(.L_x_74) ;  /* 0x0000024000007945 */ /* 0x000fe20003800200 */
[----:B------:R-:W-:-:S11]  /*3c10*/  IMAD.MOV.U32 R20, RZ, RZ, R24 ;  /* 0x000000ffff147224 */ /* 0x000fd600078e0018 */
[----:B------:R-:W-:Y:S05]  /*3c20*/  @!P0 BRA `(.L_x_75) ;  /* 0x0000000000208947 */ /* 0x000fea0003800000 */
[----:B------:R-:W-:-:S10]  /*3c30*/  DFMA.RM R14, R18, R14, R12 ;  /* 0x0000000e120e722b */ /* 0x000fd4000000400c */
[----:B------:R-:W-:-:S04]  /*3c40*/  IADD3 R12, P0, PT, R14, 0x1, RZ ;  /* 0x000000010e0c7810 */ /* 0x000fc80007f1e0ff */
[----:B------:R-:W-:-:S06]  /*3c50*/  IADD3.X R13, PT, PT, RZ, R15, RZ, P0, !PT ;  /* 0x0000000fff0d7210 */ /* 0x000fcc00007fe4ff */
[----:B------:R-:W-:-:S08]  /*3c60*/  DFMA.RP R20, -R14, R12, R20 ;  /* 0x0000000c0e14722b */ /* 0x000fd00000008114 */
[----:B------:R-:W-:-:S06]  /*3c70*/  DSETP.GT.AND P0, PT, R20, RZ, PT ;  /* 0x000000ff1400722a */ /* 0x000fcc0003f04000 */
[----:B------:R-:W-:Y:S02]  /*3c80*/  FSEL R12, R12, R14, P0 ;  /* 0x0000000e0c0c7208 */ /* 0x000fe40000000000 */
[----:B------:R-:W-:Y:S01]  /*3c90*/  FSEL R13, R13, R15, P0 ;  /* 0x0000000f0d0d7208 */ /* 0x000fe20000000000 */
[----:B------:R-:W-:Y:S06]  /*3ca0*/  BRA `(.L_x_76) ;  /* 0x0000000000647947 */ /* 0x000fec0003800000 */
.L_x_75:
[----:B------:R-:W-:-:S14]  /*3cb0*/  DSETP.NE.AND P0, PT, R20, RZ, PT ;  /* 0x000000ff1400722a */ /* 0x000fdc0003f05000 */
[----:B------:R-:W-:Y:S05]  /*3cc0*/  @!P0 BRA `(.L_x_77) ;  /* 0x0000000000588947 */ /* 0x000fea0003800000 */
[----:B------:R-:W-:-:S13]  /*3cd0*/  ISETP.GE.AND P0, PT, R21, RZ, PT ;  /* 0x000000ff1500720c */ /* 0x000fda0003f06270 */
[----:B------:R-:W-:Y:S02]  /*3ce0*/  @!P0 IMAD.MOV.U32 R12, RZ, RZ, 0x0 ;  /* 0x00000000ff0c8424 */ /* 0x000fe400078e00ff */
[----:B------:R-:W-:Y:S01]  /*3cf0*/  @!P0 IMAD.MOV.U32 R13, RZ, RZ, -0x80000 ;  /* 0xfff80000ff0d8424 */ /* 0x000fe200078e00ff */
[----:B------:R-:W-:Y:S06]  /*3d00*/  @!P0 BRA `(.L_x_76) ;  /* 0x00000000004c8947 */ /* 0x000fec0003800000 */
[----:B------:R-:W-:-:S13]  /*3d10*/  ISETP.GT.AND P0, PT, R21, 0x7fefffff, PT ;  /* 0x7fefffff1500780c */ /* 0x000fda0003f04270 */
[----:B------:R-:W-:Y:S05]  /*3d20*/  @P0 BRA `(.L_x_77) ;  /* 0x0000000000400947 */ /* 0x000fea0003800000 */
[----:B------:R-:W-:Y:S01]  /*3d30*/  DMUL R20, R20, 8.11296384146066816958e+31 ;  /* 0x4690000014147828 */ /* 0x000fe20000000000 */
[----:B------:R-:W-:Y:S01]  /*3d40*/  MOV R18, RZ ;  /* 0x000000ff00127202 */ /* 0x000fe20000000f00 */
[----:B------:R-:W-:Y:S02]  /*3d50*/  IMAD.MOV.U32 R12, RZ, RZ, 0x0 ;  /* 0x00000000ff0c7424 */ /* 0x000fe400078e00ff */
[----:B------:R-:W-:Y:S02]  /*3d60*/  IMAD.MOV.U32 R13, RZ, RZ, 0x3fd80000 ;  /* 0x3fd80000ff0d7424 */ /* 0x000fe400078e00ff */
[----:B------:R-:W0:Y:S02]  /*3d70*/  MUFU.RSQ64H R19, R21 ;  /* 0x0000001500137308 */ /* 0x000e240000001c00 */
[----:B0-----:R-:W-:-:S08]  /*3d80*/  DMUL R14, R18, R18 ;  /* 0x00000012120e7228 */ /* 0x001fd00000000000 */
[----:B------:R-:W-:-:S08]  /*3d90*/  DFMA R14, R20, -R14, 1 ;  /* 0x3ff00000140e742b */ /* 0x000fd0000000080e */
[----:B------:R-:W-:Y:S02]  /*3da0*/  DFMA R12, R14, R12, 0.5 ;  /* 0x3fe000000e0c742b */ /* 0x000fe4000000000c */
[----:B------:R-:W-:-:S08]  /*3db0*/  DMUL R14, R18, R14 ;  /* 0x0000000e120e7228 */ /* 0x000fd00000000000 */
[----:B------:R-:W-:-:S08]  /*3dc0*/  DFMA R14, R12, R14, R18 ;  /* 0x0000000e0c0e722b */ /* 0x000fd00000000012 */
[----:B------:R-:W-:Y:S02]  /*3dd0*/  DMUL R12, R20, R14 ;  /* 0x0000000e140c7228 */ /* 0x000fe40000000000 */
[----:B------:R-:W-:-:S06]  /*3de0*/  IADD3 R15, PT, PT, R15, -0x100000, RZ ;  /* 0xfff000000f0f7810 */ /* 0x000fcc0007ffe0ff */
[----:B------:R-:W-:-:S08]  /*3df0*/  DFMA R18, R12, -R12, R20 ;  /* 0x8000000c0c12722b */ /* 0x000fd00000000014 */
[----:B------:R-:W-:-:S10]  /*3e00*/  DFMA R12, R14, R18, R12 ;  /* 0x000000120e0c722b */ /* 0x000fd4000000000c */
[----:B------:R-:W-:Y:S01]  /*3e10*/  VIADD R13, R13, 0xfcb00000 ;  /* 0xfcb000000d0d7836 */ /* 0x000fe20000000000 */
[----:B------:R-:W-:Y:S06]  /*3e20*/  BRA `(.L_x_76) ;  /* 0x0000000000047947 */ /* 0x000fec0003800000 */
.L_x_77:
[----:B------:R-:W-:-:S11]  /*3e30*/  DADD R12, R20, R20 ;  /* 0x00000000140c7229 */ /* 0x000fd60000000014 */
.L_x_76:
[----:B------:R-:W-:Y:S05]  /*3e40*/  BSYNC.RECONVERGENT B0 ;  /* 0x0000000000007941 */ /* 0x000fea0003800200 */
.L_x_74:
[----:B------:R-:W-:Y:S01]  /*3e50*/  IMAD.MOV.U32 R23, RZ, RZ, 0x0 ;  /* 0x00000000ff177424 */ /* 0x000fe200078e00ff */
[----:B------:R-:W-:Y:S01]  /*3e60*/  MOV R27, R13 ;  /* 0x0000000d001b7202 */ /* 0x000fe20000000f00 */
[----:B------:R-:W-:Y:S02]  /*3e70*/  IMAD.MOV.U32 R26, RZ, RZ, R12 ;  /* 0x000000ffff1a7224 */ /* 0x000fe400078e000c */
[----:B------:R-:W-:Y:S05]  /*3e80*/  RET.REL.NODEC R22 `(_Z9PDH_Algo3P8atomdescP10hist_entryxdii) ;  /* 0xffffffc0165c7950 */ /* 0x000fea0003c3ffff */
.L_x_78:
[----:B------:R-:W-:-:S00]  /*3e90*/  BRA `(.L_x_78) ;  /* 0xfffffffc00fc7947 */ /* 0x000fc0000383ffff */
[----:B------:R-:W-:-:S00]  /*3ea0*/  NOP ;  /* 0x0000000000007918 */ /* 0x000fc00000000000 */
        /* <DEDUP_REMOVED lines=13> */
.L_x_175:


//--------------------- .text._Z9PDH_Algo2P8atomdescP10hist_entryxdii --------------------------
	.section	.text._Z9PDH_Algo2P8atomdescP10hist_entryxdii,"ax",@progbits
	.align	128
        .global         _Z9PDH_Algo2P8atomdescP10hist_entryxdii
        .type           _Z9PDH_Algo2P8atomdescP10hist_entryxdii,@function
        .size           _Z9PDH_Algo2P8atomdescP10hist_entryxdii,(.L_x_177 - _Z9PDH_Algo2P8atomdescP10hist_entryxdii)
        .other          _Z9PDH_Algo2P8atomdescP10hist_entryxdii,@"STO_CUDA_ENTRY STV_DEFAULT"
_Z9PDH_Algo2P8atomdescP10hist_entryxdii:
.text._Z9PDH_Algo2P8atomdescP10hist_entryxdii:
[----:B------:R-:W-:Y:S01]  /*0000*/  LDC R1, c[0x0][0x37c] ;  /* 0x0000df00ff017b82 */ /* 0x000fe20000000800 */
[----:B------:R-:W0:Y:S07]  /*0010*/  S2R R4, SR_TID.X ;  /* 0x0000000000047919 */ /* 0x000e2e0000002100 */
[----:B------:R-:W1:Y:S01]  /*0020*/  S2UR UR6, SR_CTAID.X ;  /* 0x00000000000679c3 */ /* 0x000e620000002500 */
[----:B------:R-:W1:Y:S01]  /*0030*/  LDCU UR16, c[0x0][0x360] ;  /* 0x00006c00ff1077ac */ /* 0x000e620008000800 */
[----:B------:R-:W2:Y:S06]  /*0040*/  LDCU.64 UR12, c[0x0][0x358] ;  /* 0x00006b00ff0c77ac */ /* 0x000eac0008000a00 */
[----:B------:R-:W3:Y:S08]  /*0050*/  LDC.64 R6, c[0x0][0x380] ;  /* 0x0000e000ff067b82 */ /* 0x000ef00000000a00 */
[----:B------:R-:W4:Y:S01]  /*0060*/  S2UR UR5, SR_CgaCtaId ;  /* 0x00000000000579c3 */ /* 0x000f220000008800 */
[----:B------:R-:W-:Y:S01]  /*0070*/  UMOV UR4, 0x400 ;  /* 0x0000040000047882 */ /* 0x000fe20000000000 */
[----:B------:R-:W-:Y:S01]  /*0080*/  IMAD.MOV.U32 R5, RZ, RZ, 0x18 ;  /* 0x00000018ff057424 */ /* 0x000fe200078e00ff */
[----:B------:R-:W5:Y:S01]  /*0090*/  LDCU UR7, c[0x0][0x3a4] ;  /* 0x00007480ff0777ac */ /* 0x000f620008000800 */
[----:B-1----:R-:W-:-:S06]  /*00a0*/  UIMAD UR14, UR16, UR6, URZ ;  /* 0x00000006100e72a4 */ /* 0x002fcc000f8e02ff */
[----:B0-----:R-:W-:-:S04]  /*00b0*/  VIADD R3, R4, UR14 ;  /* 0x0000000e04037c36 */ /* 0x001fc80008000000 */
[----:B---3--:R-:W-:-:S05]  /*00c0*/  IMAD.WIDE.U32 R6, R3, 0x18, R6 ;  /* 0x0000001803067825 */ /* 0x008fca00078e0006 */
[----:B--2---:R-:W2:Y:S04]  /*00d0*/  LDG.E.64 R8, desc[UR12][R6.64] ;  /* 0x0000000c06087981 */ /* 0x004ea8000c1e1b00 */
[----:B------:R-:W3:Y:S04]  /*00e0*/  LDG.E.64 R10, desc[UR12][R6.64+0x8] ;  /* 0x0000080c060a7981 */ /* 0x000ee8000c1e1b00 */
[----:B------:R-:W3:Y:S01]  /*00f0*/  LDG.E.64 R12, desc[UR12][R6.64+0x10] ;  /* 0x0000100c060c7981 */ /* 0x000ee2000c1e1b00 */
[----:B----4-:R-:W-:Y:S01]  /*0100*/  ULEA UR4, UR5, UR4, 0x18 ;  /* 0x0000000405047291 */ /* 0x010fe2000f8ec0ff */
[----:B------:R-:W0:Y:S01]  /*0110*/  LDC R0, c[0x0][0x39c] ;  /* 0x0000e700ff007b82 */ /* 0x000e220000000800 */
[----:B------:R-:W1:Y:S02]  /*0120*/  LDCU UR17, c[0x0][0x398] ;  /* 0x00007300ff1177ac */ /* 0x000e640008000800 */
[----:B------:R-:W-:-:S02]  /*0130*/  UIMAD UR5, UR16, 0x18, UR4 ;  /* 0x00000018100578a4 */ /* 0x000fc4000f8e0204 */
[----:B------:R-:W-:-:S04]  /*0140*/  UIADD3 UR4, UPT, UPT, UR6, 0x1, URZ ;  /* 0x0000000106047890 */ /* 0x000fc8000fffe0ff */
[----:B------:R-:W-:Y:S01]  /*0150*/  IMAD R2, R4, R5, UR5 ;  /* 0x0000000504027e24 */ /* 0x000fe2000f8e0205 */
[----:B-----5:R-:W-:-:S04]  /*0160*/  UISETP.GE.AND UP0, UPT, UR4, UR7, UPT ;  /* 0x000000070400728c */ /* 0x020fc8000bf06270 */
[----:B--2---:R2:W-:Y:S04]  /*0170*/  STS.64 [R2], R8 ;  /* 0x0000000802007388 */ /* 0x0045e80000000a00 */
[----:B---3--:R2:W-:Y:S04]  /*0180*/  STS.64 [R2+0x8], R10 ;  /* 0x0000080a02007388 */ /* 0x0085e80000000a00 */
[----:B------:R2:W-:Y:S01]  /*0190*/  STS.64 [R2+0x10], R12 ;  /* 0x0000100c02007388 */ /* 0x0005e20000000a00 */
[----:B------:R-:W-:Y:S06]  /*01a0*/  BAR.SYNC.DEFER_BLOCKING 0x0 ;  /* 0x0000000000007b1d */ /* 0x000fec0000010000 */
[----:B01----:R-:W-:Y:S05]  /*01b0*/  BRA.U UP0, `(.L_x_79) ;  /* 0x0000002100347547 */ /* 0x003fea000b800000 */
[----:B------:R-:W-:Y:S02]  /*01c0*/  ULOP3.LUT UR15, UR16, 0x3, URZ, 0xc0, !UPT ;  /* 0x00000003100f7892 */ /* 0x000fe4000f8ec0ff */
[----:B------:R-:W-:Y:S01]  /*01d0*/  ULOP3.LUT UR7, UR16, 0x7fc, URZ, 0xc0, !UPT ;  /* 0x000007fc10077892 */ /* 0x000fe2000f8ec0ff */
[----:B------:R-:W-:-:S11]  /*01e0*/  UMOV UR6, UR4 ;  /* 0x0000000400067c82 */ /* 0x000fd60008000000 */
.L_x_117:
[----:B0--3--:R-:W0:Y:S01]  /*01f0*/  LDC.64 R6, c[0x0][0x380] ;  /* 0x0000e000ff067b82 */ /* 0x009e220000000a00 */
[----:B------:R-:W-:Y:S01]  /*0200*/  UIMAD UR9, UR16, UR6, URZ ;  /* 0x00000006100972a4 */ /* 0x000fe2000f8e02ff */
[----:B-12-4-:R-:W1:Y:S01]  /*0210*/  S2R R14, SR_CgaCtaId ;  /* 0x00000000000e7919 */ /* 0x016e620000008800 */
[----:B------:R-:W3:Y:S04]  /*0220*/  LDCU.64 UR10, c[0x0][0x390] ;  /* 0x00007200ff0a77ac */ /* 0x000ee80008000a00 */
[----:B------:R-:W-:Y:S01]  /*0230*/  VIADD R5, R4, UR9 ;  /* 0x0000000904057c36 */ /* 0x000fe20008000000 */
[----:B------:R-:W4:Y:S03]  /*0240*/  LDCU UR4, c[0x0][0x3a4] ;  /* 0x00007480ff0477ac */ /* 0x000f260008000800 */
[----:B0-----:R-:W-:-:S05]  /*0250*/  IMAD.WIDE.U32 R6, R5, 0x18, R6 ;  /* 0x0000001805067825 */ /* 0x001fca00078e0006 */
[----:B--2---:R-:W2:Y:S04]  /*0260*/  LDG.E.64 R8, desc[UR12][R6.64] ;  /* 0x0000000c06087981 */ /* 0x004ea8000c1e1b00 */
[----:B------:R-:W5:Y:S04]  /*0270*/  LDG.E.64 R10, desc[UR12][R6.64+0x8] ;  /* 0x0000080c060a7981 */ /* 0x000f68000c1e1b00 */
[----:B------:R-:W5:Y:S01]  /*0280*/  LDG.E.64 R12, desc[UR12][R6.64+0x10] ;  /* 0x0000100c060c7981 */ /* 0x000f62000c1e1b00 */
[----:B------:R-:W-:Y:S01]  /*0290*/  MOV R5, 0x400 ;  /* 0x0000040000057802 */ /* 0x000fe20000000f00 */
[----:B---3--:R-:W-:-:S02]  /*02a0*/  UISETP.GE.U32.AND UP0, UPT, UR9, UR10, UPT ;  /* 0x0000000a0900728c */ /* 0x008fc4000bf06070 */
[----:B------:R-:W-:Y:S01]  /*02b0*/  UIADD3 UR6, UPT, UPT, UR6, 0x1, URZ ;  /* 0x0000000106067890 */ /* 0x000fe2000fffe0ff */
[----:B-1----:R-:W-:Y:S01]  /*02c0*/  LEA R5, R14, R5, 0x18 ;  /* 0x000000050e057211 */ /* 0x002fe200078ec0ff */
[----:B------:R-:W-:Y:S02]  /*02d0*/  UISETP.GE.AND.EX UP0, UPT, URZ, UR11, UPT, UP0 ;  /* 0x0000000bff00728c */ /* 0x000fe4000bf06300 */
[----:B----4-:R-:W-:Y:S02]  /*02e0*/  UISETP.NE.AND UP1, UPT, UR6, UR4, UPT ;  /* 0x000000040600728c */ /* 0x010fe4000bf25270 */
[----:B------:R-:W-:-:S05]  /*02f0*/  IMAD R5, R4, 0x18, R5 ;  /* 0x0000001804057824 */ /* 0x000fca00078e0205 */
[----:B--2---:R0:W-:Y:S04]  /*0300*/  STS.64 [R5], R8 ;  /* 0x0000000805007388 */ /* 0x0041e80000000a00 */
[----:B-----5:R0:W-:Y:S04]  /*0310*/  STS.64 [R5+0x8], R10 ;  /* 0x0000080a05007388 */ /* 0x0201e80000000a00 */
[----:B------:R0:W-:Y:S01]  /*0320*/  STS.64 [R5+0x10], R12 ;  /* 0x0000100c05007388 */ /* 0x0001e20000000a00 */
[----:B------:R-:W-:Y:S06]  /*0330*/  BAR.SYNC.DEFER_BLOCKING 0x0 ;  /* 0x0000000000007b1d */ /* 0x000fec0000010000 */
[----:B------:R-:W-:Y:S05]  /*0340*/  BRA.U UP0, `(.L_x_80) ;  /* 0x0000001d00cc7547 */ /* 0x000fea000b800000 */
[----:B------:R-:W-:Y:S01]  /*0350*/  UISETP.GE.U32.AND UP0, UPT, UR16, 0x4, UPT ;  /* 0x000000041000788c */ /* 0x000fe2000bf06070 */
[----:B------:R-:W-:-:S08]  /*0360*/  UMOV UR4, URZ ;  /* 0x000000ff00047c82 */ /* 0x000fd00008000000 */
[----:B------:R-:W-:Y:S05]  /*0370*/  BRA.U !UP0, `(.L_x_81) ;  /* 0x0000001108547547 */ /* 0x000fea000b800000 */
[----:B0-----:R-:W0:Y:S01]  /*0380*/  LDC.64 R12, c[0x0][0x398] ;  /* 0x0000e600ff0c7b82 */ /* 0x001e220000000a00 */
[----:B------:R-:W1:Y:S01]  /*0390*/  LDCU UR18, c[0x0][0x39c] ;  /* 0x00007380ff1277ac */ /* 0x000e620008000800 */
[----:B------:R-:W2:Y:S06]  /*03a0*/  LDCU.64 UR20, c[0x0][0x390] ;  /* 0x00007200ff1477ac */ /* 0x000eac0008000a00 */
[----:B------:R-:W3:Y:S01]  /*03b0*/  LDC.64 R6, c[0x0][0x388] ;  /* 0x0000e200ff067b82 */ /* 0x000ee20000000a00 */
[----:B------:R-:W-:-:S05]  /*03c0*/  UMOV UR4, URZ ;  /* 0x000000ff00047c82 */ /* 0x000fca0008000000 */
.L_x_102:
[----:B----4-:R-:W4:Y:S01]  /*03d0*/  S2UR UR11, SR_CgaCtaId ;  /* 0x00000000000b79c3 */ /* 0x010f220000008800 */
[----:B------:R-:W-:Y:S01]  /*03e0*/  UIADD3 UR8, UPT, UPT, UR9, UR4, URZ ;  /* 0x0000000409087290 */ /* 0x000fe2000fffe0ff */
[----:B------:R-:W-:-:S03]  /*03f0*/  UMOV UR10, 0x400 ;  /* 0x00000400000a7882 */ /* 0x000fc60000000000 */
[----:B--2---:R-:W-:-:S04]  /*0400*/  UISETP.GE.U32.AND UP0, UPT, UR8, UR20, UPT ;  /* 0x000000140800728c */ /* 0x004fc8000bf06070 */
[----:B------:R-:W-:Y:S02]  /*0410*/  UISETP.GE.AND.EX UP0, UPT, URZ, UR21, UPT, UP0 ;  /* 0x00000015ff00728c */ /* 0x000fe4000bf06300 */
[----:B----4-:R-:W-:-:S04]  /*0420*/  ULEA UR10, UR11, UR10, 0x18 ;  /* 0x0000000a0b0a7291 */ /* 0x010fc8000f8ec0ff */
[----:B------:R-:W-:Y:S02]  /*0430*/  UIMAD UR10, UR4, 0x18, UR10 ;  /* 0x00000018040a78a4 */ /* 0x000fe4000f8e020a */
[----:B------:R-:W-:-:S04]  /*0440*/  UIADD3 UR4, UPT, UPT, UR4, 0x4, URZ ;  /* 0x0000000404047890 */ /* 0x000fc8000fffe0ff */
[----:B------:R-:W-:Y:S01]  /*0450*/  UISETP.NE.AND UP2, UPT, UR4, UR7, UPT ;  /* 0x000000070400728c */ /* 0x000fe2000bf45270 */
[----:B0-----:R-:W-:Y:S10]  /*0460*/  BRA.U UP0, `(.L_x_82) ;  /* 0x0000000100f87547 */ /* 0x001ff4000b800000 */
[----:B------:R-:W-:Y:S01]  /*0470*/  LDS.64 R20, [R2+0x8] ;  /* 0x0000080002147984 */ /* 0x000fe20000000a00 */
[----:B------:R-:W-:Y:S03]  /*0480*/  BSSY.RECONVERGENT B1, `(.L_x_83) ;  /* 0x0000022000017945 */ /* 0x000fe60003800200 */
[----:B------:R-:W2:Y:S04]  /*0490*/  LDS.128 R8, [UR10] ;  /* 0x0000000aff087984 */ /* 0x000ea80008000c00 */
[----:B------:R-:W4:Y:S04]  /*04a0*/  LDS.64 R18, [R2] ;  /* 0x0000000002127984 */ /* 0x000f280000000a00 */
[----:B------:R-:W-:Y:S04]  /*04b0*/  LDS.64 R14, [R2+0x10] ;  /* 0x00001000020e7984 */ /* 0x000fe80000000a00 */
[----:B------:R-:W5:Y:S01]  /*04c0*/  LDS.64 R16, [UR10+0x10] ;  /* 0x0000100aff107984 */ /* 0x000f620008000a00 */
[----:B--2---:R-:W-:-:S02]  /*04d0*/  DADD R10, -R10, R20 ;  /* 0x000000000a0a7229 */ /* 0x004fc40000000114 */
[----:B----4-:R-:W-:-:S06]  /*04e0*/  DADD R8, R18, -R8 ;  /* 0x0000000012087229 */ /* 0x010fcc0000000808 */
[----:B------:R-:W-:Y:S02]  /*04f0*/  DMUL R10, R10, R10 ;  /* 0x0000000a0a0a7228 */ /* 0x000fe40000000000 */
[----:B-----5:R-:W-:-:S06]  /*0500*/  DADD R14, R14, -R16 ;  /* 0x000000000e0e7229 */ /* 0x020fcc0000000810 */
[----:B------:R-:W-:-:S08]  /*0510*/  DFMA R10, R8, R8, R10 ;  /* 0x00000008080a722b */ /* 0x000fd0000000000a */
[----:B------:R-:W-:Y:S01]  /*0520*/  DFMA R18, R14, R14, R10 ;  /* 0x0000000e0e12722b */ /* 0x000fe2000000000a */
[----:B------:R-:W-:Y:S02]  /*0530*/  IMAD.MOV.U32 R10, RZ, RZ, 0x0 ;  /* 0x00000000ff0a7424 */ /* 0x000fe400078e00ff */
[----:B------:R-:W-:-:S03]  /*0540*/  IMAD.MOV.U32 R11, RZ, RZ, 0x3fd80000 ;  /* 0x3fd80000ff0b7424 */ /* 0x000fc600078e00ff */
[----:B------:R-:W2:Y:S04]  /*0550*/  MUFU.RSQ64H R17, R19 ;  /* 0x0000001300117308 */ /* 0x000ea80000001c00 */
[----:B------:R-:W-:-:S04]  /*0560*/  IADD3 R16, PT, PT, R19, -0x3500000, RZ ;  /* 0xfcb0000013107810 */ /* 0x000fc80007ffe0ff */
[----:B------:R-:W-:Y:S02]  /*0570*/  ISETP.GE.U32.AND P0, PT, R16, 0x7ca00000, PT ;  /* 0x7ca000001000780c */ /* 0x000fe40003f06070 */
[----:B--2---:R-:W-:-:S08]  /*0580*/  DMUL R8, R16, R16 ;  /* 0x0000001010087228 */ /* 0x004fd00000000000 */
        /* <DEDUP_REMOVED lines=11> */
[----:B------:R-:W-:Y:S01]  /*0640*/  MOV R8, R20 ;  /* 0x0000001400087202 */ /* 0x000fe20000000f00 */
[----:B------:R-:W-:Y:S01]  /*0650*/  IMAD.MOV.U32 R11, RZ, RZ, R22 ;  /* 0x000000ffff0b7224 */ /* 0x000fe200078e0016 */
[----:B------:R-:W-:Y:S01]  /*0660*/  MOV R14, 0x6a0 ;  /* 0x000006a0000e7802 */ /* 0x000fe20000000f00 */
[----:B------:R-:W-:Y:S02]  /*0670*/  IMAD.MOV.U32 R17, RZ, RZ, R19 ;  /* 0x000000ffff117224 */ /* 0x000fe400078e0013 */
[----:B------:R-:W-:-:S07]  /*0680*/  IMAD.MOV.U32 R5, RZ, RZ, R21 ;  /* 0x000000ffff057224 */ /* 0x000fce00078e0015 */
[----:B01-3--:R-:W-:Y:S05]  /*0690*/  CALL.REL.NOINC `($__internal_3_$__cuda_sm20_dsqrt_rn_f64_mediumpath_v1) ;  /* 0x0000003800887944 */ /* 0x00bfea0003c00000 */
.L_x_84:
[----:B-1----:R-:W-:Y:S05]  /*06a0*/  BSYNC.RECONVERGENT B1 ;  /* 0x0000000000017941 */ /* 0x002fea0003800200 */
.L_x_83:
        /* <DEDUP_REMOVED lines=16> */
[----:B---3--:R-:W-:Y:S05]  /*07b0*/  CALL.REL.NOINC `($__internal_2_$__cuda_sm20_div_rn_f64_full) ;  /* 0x0000003000cc7944 */ /* 0x008fea0003c00000 */
[----:B------:R-:W-:Y:S01]  /*07c0*/  IMAD.MOV.U32 R8, RZ, RZ, R28 ;  /* 0x000000ffff087224 */ /* 0x000fe200078e001c */
[----:B------:R-:W-:-:S07]  /*07d0*/  MOV R9, R29 ;  /* 0x0000001d00097202 */ /* 0x000fce0000000f00 */
.L_x_86:
[----:B------:R-:W-:Y:S05]  /*07e0*/  BSYNC.RECONVERGENT B1 ;  /* 0x0000000000017941 */ /* 0x000fea0003800200 */
.L_x_85:
[----:B------:R-:W3:Y:S01]  /*07f0*/  F2I.F64.TRUNC R11, R8 ;  /* 0x00000008000b7311 */ /* 0x000ee2000030d100 */
[----:B------:R-:W-:Y:S02]  /*0800*/  IMAD.MOV.U32 R14, RZ, RZ, 0x1 ;  /* 0x00000001ff0e7424 */ /* 0x000fe400078e00ff */
[----:B------:R-:W-:Y:S02]  /*0810*/  IMAD.MOV.U32 R15, RZ, RZ, 0x0 ;  /* 0x00000000ff0f7424 */ /* 0x000fe400078e00ff */
[----:B---3--:R-:W-:-:S05]  /*0820*/  IMAD.WIDE R10, R11, 0x8, R6 ;  /* 0x000000080b0a7825 */ /* 0x008fca00078e0206 */
[----:B------:R2:W-:Y:S01]  /*0830*/  REDG.E.ADD.64.STRONG.GPU desc[UR12][R10.64], R14 ;  /* 0x0000000e0a00798e */ /* 0x0005e2000c12e50c */
[----:B------:R-:W-:Y:S06]  /*0840*/  BAR.SYNC.DEFER_BLOCKING 0x0 ;  /* 0x0000000000007b1d */ /* 0x000fec0000010000 */
.L_x_82:
[----:B------:R-:W-:-:S04]  /*0850*/  UIADD3 UR11, UPT, UPT, UR8, 0x1, URZ ;  /* 0x00000001080b7890 */ /* 0x000fc8000fffe0ff */
[----:B------:R-:W-:-:S04]  /*0860*/  UISETP.GE.U32.AND UP0, UPT, UR11, UR20, UPT ;  /* 0x000000140b00728c */ /* 0x000fc8000bf06070 */
[----:B------:R-:W-:-:S09]  /*0870*/  UISETP.GE.AND.EX UP0, UPT, URZ, UR21, UPT, UP0 ;  /* 0x00000015ff00728c */ /* 0x000fd2000bf06300 */
[----:B------:R-:W-:Y:S05]  /*0880*/  BRA.U UP0, `(.L_x_87) ;  /* 0x0000000100f87547 */ /* 0x000fea000b800000 */
[----:B------:R-:W-:Y:S01]  /*0890*/  LDS.64 R20, [R2+0x8] ;  /* 0x0000080002147984 */ /* 0x000fe20000000a00 */
[----:B------:R-:W-:Y:S03]  /*08a0*/  BSSY.RECONVERGENT B1, `(.L_x_88) ;  /* 0x0000022000017945 */ /* 0x000fe60003800200 */
[----:B--2---:R-:W2:Y:S04]  /*08b0*/  LDS.128 R8, [UR10+0x20] ;  /* 0x0000200aff087984 */ /* 0x004ea80008000c00 */
[----:B------:R-:W-:Y:S04]  /*08c0*/  LDS.64 R16, [R2] ;  /* 0x0000000002107984 */ /* 0x000fe80000000a00 */
[----:B------:R-:W4:Y:S04]  /*08d0*/  LDS.64 R18, [UR10+0x18] ;  /* 0x0000180aff127984 */ /* 0x000f280008000a00 */
[----:B------:R-:W5:Y:S01]  /*08e0*/  LDS.64 R14, [R2+0x10] ;  /* 0x00001000020e7984 */ /* 0x000f620000000a00 */
[----:B--2---:R-:W-:-:S02]  /*08f0*/  DADD R8, R20, -R8 ;  /* 0x0000000014087229 */ /* 0x004fc40000000808 */
[----:B----4-:R-:W-:-:S06]  /*0900*/  DADD R16, R16, -R18 ;  /* 0x0000000010107229 */ /* 0x010fcc0000000812 */
[----:B------:R-:W-:Y:S02]  /*0910*/  DMUL R8, R8, R8 ;  /* 0x0000000808087228 */ /* 0x000fe40000000000 */
[----:B-----5:R-:W-:-:S06]  /*0920*/  DADD R10, -R10, R14 ;  /* 0x000000000a0a7229 */ /* 0x020fcc000000010e */
[----:B------:R-:W-:-:S08]  /*0930*/  DFMA R8, R16, R16, R8 ;  /* 0x000000101008722b */ /* 0x000fd00000000008 */
[----:B------:R-:W-:Y:S01]  /*0940*/  DFMA R18, R10, R10, R8 ;  /* 0x0000000a0a12722b */ /* 0x000fe20000000008 */
[----:B------:R-:W-:Y:S01]  /*0950*/  MOV R10, 0x0 ;  /* 0x00000000000a7802 */ /* 0x000fe20000000f00 */
[----:B------:R-:W-:-:S04]  /*0960*/  IMAD.MOV.U32 R11, RZ, RZ, 0x3fd80000 ;  /* 0x3fd80000ff0b7424 */ /* 0x000fc800078e00ff */
[----:B------:R-:W2:Y:S04]  /*0970*/  MUFU.RSQ64H R17, R19 ;  /* 0x0000001300117308 */ /* 0x000ea80000001c00 */
[----:B------:R-:W-:-:S05]  /*0980*/  VIADD R16, R19, 0xfcb00000 ;  /* 0xfcb0000013107836 */ /* 0x000fca0000000000 */
[----:B------:R-:W-:Y:S01]  /*0990*/  ISETP.GE.U32.AND P0, PT, R16, 0x7ca00000, PT ;  /* 0x7ca000001000780c */ /* 0x000fe20003f06070 */
[----:B--2---:R-:W-:-:S08]  /*09a0*/  DMUL R8, R16, R16 ;  /* 0x0000001010087228 */ /* 0x004fd00000000000 */
        /* <DEDUP_REMOVED lines=11> */
[----:B------:R-:W-:Y:S01]  /*0a60*/  MOV R11, R22 ;  /* 0x00000016000b7202 */ /* 0x000fe20000000f00 */
[----:B------:R-:W-:Y:S01]  /*0a70*/  IMAD.MOV.U32 R17, RZ, RZ, R19 ;  /* 0x000000ffff117224 */ /* 0x000fe200078e0013 */
[----:B------:R-:W-:Y:S01]  /*0a80*/  MOV R5, R21 ;  /* 0x0000001500057202 */ /* 0x000fe20000000f00 */
[----:B------:R-:W-:Y:S01]  /*0a90*/  IMAD.MOV.U32 R8, RZ, RZ, R20 ;  /* 0x000000ffff087224 */ /* 0x000fe200078e0014 */
[----:B------:R-:W-:-:S07]  /*0aa0*/  MOV R14, 0xac0 ;  /* 0x00000ac0000e7802 */ /* 0x000fce0000000f00 */
[----:B01-3--:R-:W-:Y:S05]  /*0ab0*/  CALL.REL.NOINC `($__internal_3_$__cuda_sm20_dsqrt_rn_f64_mediumpath_v1) ;  /* 0x0000003400807944 */ /* 0x00bfea0003c00000 */
.L_x_89:
[----:B-1----:R-:W-:Y:S05]  /*0ac0*/  BSYNC.RECONVERGENT B1 ;  /* 0x0000000000017941 */ /* 0x002fea0003800200 */
.L_x_88:
        /* <DEDUP_REMOVED lines=17> */
[----:B------:R-:W-:Y:S02]  /*0be0*/  IMAD.MOV.U32 R8, RZ, RZ, R28 ;  /* 0x000000ffff087224 */ /* 0x000fe400078e001c */
[----:B------:R-:W-:-:S07]  /*0bf0*/  IMAD.MOV.U32 R9, RZ, RZ, R29 ;  /* 0x000000ffff097224 */ /* 0x000fce00078e001d */
.L_x_91:
[----:B------:R-:W-:Y:S05]  /*0c00*/  BSYNC.RECONVERGENT B1 ;  /* 0x0000000000017941 */ /* 0x000fea0003800200 */
.L_x_90:
[----:B------:R-:W3:Y:S01]  /*0c10*/  F2I.F64.TRUNC R11, R8 ;  /* 0x00000008000b7311 */ /* 0x000ee2000030d100 */
[----:B------:R-:W-:Y:S01]  /*0c20*/  MOV R14, 0x1 ;  /* 0x00000001000e7802 */ /* 0x000fe20000000f00 */
[----:B------:R-:W-:Y:S02]  /*0c30*/  IMAD.MOV.U32 R15, RZ, RZ, 0x0 ;  /* 0x00000000ff0f7424 */ /* 0x000fe400078e00ff */
[----:B---3--:R-:W-:-:S05]  /*0c40*/  IMAD.WIDE R10, R11, 0x8, R6 ;  /* 0x000000080b0a7825 */ /* 0x008fca00078e0206 */
[----:B------:R4:W-:Y:S01]  /*0c50*/  REDG.E.ADD.64.STRONG.GPU desc[UR12][R10.64], R14 ;  /* 0x0000000e0a00798e */ /* 0x0009e2000c12e50c */
[----:B------:R-:W-:Y:S06]  /*0c60*/  BAR.SYNC.DEFER_BLOCKING 0x0 ;  /* 0x0000000000007b1d */ /* 0x000fec0000010000 */
.L_x_87:
[----:B------:R-:W-:-:S04]  /*0c70*/  UIADD3 UR11, UPT, UPT, UR8, 0x2, URZ ;  /* 0x00000002080b7890 */ /* 0x000fc8000fffe0ff */
[----:B------:R-:W-:-:S04]  /*0c80*/  UISETP.GE.U32.AND UP0, UPT, UR11, UR20, UPT ;  /* 0x000000140b00728c */ /* 0x000fc8000bf06070 */
[----:B------:R-:W-:-:S09]  /*0c90*/  UISETP.GE.AND.EX UP0, UPT, URZ, UR21, UPT, UP0 ;  /* 0x00000015ff00728c */ /* 0x000fd2000bf06300 */
[----:B------:R-:W-:Y:S05]  /*0ca0*/  BRA.U UP0, `(.L_x_92) ;  /* 0x0000000100f87547 */ /* 0x000fea000b800000 */
[----:B------:R-:W-:Y:S01]  /*0cb0*/  LDS.64 R20, [R2+0x8] ;  /* 0x0000080002147984 */ /* 0x000fe20000000a00 */
[----:B------:R-:W-:Y:S03]  /*0cc0*/  BSSY.RECONVERGENT B1, `(.L_x_93) ;  /* 0x0000022000017945 */ /* 0x000fe60003800200 */
[----:B--2-4-:R-:W2:Y:S04]  /*0cd0*/  LDS.128 R8, [UR10+0x30] ;  /* 0x0000300aff087984 */ /* 0x014ea80008000c00 */
        /* <DEDUP_REMOVED lines=9> */
[----:B------:R-:W-:Y:S01]  /*0d70*/  IMAD.MOV.U32 R10, RZ, RZ, 0x0 ;  /* 0x00000000ff0a7424 */ /* 0x000fe200078e00ff */
[----:B------:R-:W-:-:S04]  /*0d80*/  MOV R11, 0x3fd80000 ;  /* 0x3fd80000000b7802 */ /* 0x000fc80000000f00 */
        /* <DEDUP_REMOVED lines=21> */
.L_x_94:
[----:B-1----:R-:W-:Y:S05]  /*0ee0*/  BSYNC.RECONVERGENT B1 ;  /* 0x0000000000017941 */ /* 0x002fea0003800200 */
.L_x_93:
        /* <DEDUP_REMOVED lines=19> */
.L_x_96:
[----:B------:R-:W-:Y:S05]  /*1020*/  BSYNC.RECONVERGENT B1 ;  /* 0x0000000000017941 */ /* 0x000fea0003800200 */
.L_x_95:
[----:B------:R-:W3:Y:S01]  /*1030*/  F2I.F64.TRUNC R11, R8 ;  /* 0x00000008000b7311 */ /* 0x000ee2000030d100 */
[----:B------:R-:W-:Y:S01]  /*1040*/  IMAD.MOV.U32 R14, RZ, RZ, 0x1 ;  /* 0x00000001ff0e7424 */ /* 0x000fe200078e00ff */
[----:B------:R-:W-:Y:S01]  /*1050*/  MOV R15, 0x0 ;  /* 0x00000000000f7802 */ /* 0x000fe20000000f00 */
[----:B---3--:R-:W-:-:S05]  /*1060*/  IMAD.WIDE R10, R11, 0x8, R6 ;  /* 0x000000080b0a7825 */ /* 0x008fca00078e0206 */
[----:B------:R0:W-:Y:S01]  /*1070*/  REDG.E.ADD.64.STRONG.GPU desc[UR12][R10.64], R14 ;  /* 0x0000000e0a00798e */ /* 0x0001e2000c12e50c */
[----:B------:R-:W-:Y:S06]  /*1080*/  BAR.SYNC.DEFER_BLOCKING 0x0 ;  /* 0x0000000000007b1d */ /* 0x000fec0000010000 */
.L_x_92:
[----:B------:R-:W-:-:S04]  /*1090*/  UIADD3 UR8, UPT, UPT, UR8, 0x3, URZ ;  /* 0x0000000308087890 */ /* 0x000fc8000fffe0ff */
[----:B------:R-:W-:-:S04]  /*10a0*/  UISETP.GE.U32.AND UP0, UPT, UR8, UR20, UPT ;  /* 0x000000140800728c */ /* 0x000fc8000bf06070 */
[----:B------:R-:W-:-:S09]  /*10b0*/  UISETP.GE.AND.EX UP0, UPT, URZ, UR21, UPT, UP0 ;  /* 0x00000015ff00728c */ /* 0x000fd2000bf06300 */
[----:B------:R-:W-:Y:S05]  /*10c0*/  BRA.U UP0, `(.L_x_97) ;  /* 0x0000000100f87547 */ /* 0x000fea000b800000 */
[----:B------:R-:W-:Y:S01]  /*10d0*/  LDS.64 R20, [R2+0x8] ;  /* 0x0000080002147984 */ /* 0x000fe20000000a00 */
[----:B------:R-:W-:Y:S03]  /*10e0*/  BSSY.RECONVERGENT B1, `(.L_x_98) ;  /* 0x0000022000017945 */ /* 0x000fe60003800200 */
[----:B0-2-4-:R-:W0:Y:S04]  /*10f0*/  LDS.128 R8, [UR10+0x50] ;  /* 0x0000500aff087984 */ /* 0x015e280008000c00 */
[----:B------:R-:W-:Y:S04]  /*1100*/  LDS.64 R16, [R2] ;  /* 0x0000000002107984 */ /* 0x000fe80000000a00 */
[----:B------:R-:W2:Y:S04]  /*1110*/  LDS.64 R18, [UR10+0x48] ;  /* 0x0000480aff127984 */ /* 0x000ea80008000a00 */
[----:B------:R-:W4:Y:S01]  /*1120*/  LDS.64 R14, [R2+0x10] ;  /* 0x00001000020e7984 */ /* 0x000f220000000a00 */
[----:B0-----:R-:W-:-:S02]  /*1130*/  DADD R8, R20, -R8 ;  /* 0x0000000014087229 */ /* 0x001fc40000000808 */
[----:B--2---:R-:W-:-:S06]  /*1140*/  DADD R16, R16, -R18 ;  /* 0x0000000010107229 */ /* 0x004fcc0000000812 */
[----:B------:R-:W-:Y:S02]  /*1150*/  DMUL R8, R8, R8 ;  /* 0x0000000808087228 */ /* 0x000fe40000000000 */
[----:B----4-:R-:W-:-:S06]  /*1160*/  DADD R10, -R10, R14 ;  /* 0x000000000a0a7229 */ /* 0x010fcc000000010e */
[----:B------:R-:W-:-:S08]  /*1170*/  DFMA R8, R16, R16, R8 ;  /* 0x000000101008722b */ /* 0x000fd00000000008 */
[----:B------:R-:W-:Y:S01]  /*1180*/  DFMA R18, R10, R10, R8 ;  /* 0x0000000a0a12722b */ /* 0x000fe20000000008 */
[----:B------:R-:W-:Y:S02]  /*1190*/  IMAD.MOV.U32 R10, RZ, RZ, 0x0 ;  /* 0x00000000ff0a7424 */ /* 0x000fe400078e00ff */
[----:B------:R-:W-:-:S03]  /*11a0*/  IMAD.MOV.U32 R11, RZ, RZ, 0x3fd80000 ;  /* 0x3fd80000ff0b7424 */ /* 0x000fc600078e00ff */
        /* <DEDUP_REMOVED lines=14> */
[----:B------:R-:W-:Y:S01]  /*1290*/  MOV R10, R8 ;  /* 0x00000008000a7202 */ /* 0x000fe20000000f00 */
[----:B------:R-:W-:Y:S01]  /*12a0*/  IMAD.MOV.U32 R11, RZ, RZ, R22 ;  /* 0x000000ffff0b7224 */ /* 0x000fe200078e0016 */
[----:B------:R-:W-:Y:S01]  /*12b0*/  MOV R14, 0x1300 ;  /* 0x00001300000e7802 */ /* 0x000fe20000000f00 */
[----:B------:R-:W-:Y:S02]  /*12c0*/  IMAD.MOV.U32 R17, RZ, RZ, R19 ;  /* 0x000000ffff117224 */ /* 0x000fe400078e0013 */
[----:B------:R-:W-:Y:S02]  /*12d0*/  IMAD.MOV.U32 R8, RZ, RZ, R20 ;  /* 0x000000ffff087224 */ /* 0x000fe400078e0014 */
[----:B------:R-:W-:-:S07]  /*12e0*/  IMAD.MOV.U32 R5, RZ, RZ, R21 ;  /* 0x000000ffff057224 */ /* 0x000fce00078e0015 */
[----:B-1-3--:R-:W-:Y:S05]  /*12f0*/  CALL.REL.NOINC `($__internal_3_$__cuda_sm20_dsqrt_rn_f64_mediumpath_v1) ;  /* 0x0000002c00707944 */ /* 0x00afea0003c00000 */
.L_x_99:
[----:B-1----:R-:W-:Y:S05]  /*1300*/  BSYNC.RECONVERGENT B1 ;  /* 0x0000000000017941 */ /* 0x002fea0003800200 */
.L_x_98:
        /* <DEDUP_REMOVED lines=17> */
[----:B------:R-:W-:Y:S01]  /*1420*/  MOV R8, R28 ;  /* 0x0000001c00087202 */ /* 0x000fe20000000f00 */
[----:B------:R-:W-:-:S07]  /*1430*/  IMAD.MOV.U32 R9, RZ, RZ, R29 ;  /* 0x000000ffff097224 */ /* 0x000fce00078e001d */
.L_x_101:
[----:B------:R-:W-:Y:S05]  /*1440*/  BSYNC.RECONVERGENT B1 ;  /* 0x0000000000017941 */ /* 0x000fea0003800200 */
.L_x_100:
[----:B------:R-:W3:Y:S01]  /*1450*/  F2I.F64.TRUNC R11, R8 ;  /* 0x00000008000b7311 */ /* 0x000ee2000030d100 */
[----:B------:R-:W-:Y:S02]  /*1460*/  IMAD.MOV.U32 R14, RZ, RZ, 0x1 ;  /* 0x00000001ff0e7424 */ /* 0x000fe400078e00ff */
[----:B------:R-:W-:Y:S02]  /*1470*/  IMAD.MOV.U32 R15, RZ, RZ, 0x0 ;  /* 0x00000000ff0f7424 */ /* 0x000fe400078e00ff */
[----:B---3--:R-:W-:-:S05]  /*1480*/  IMAD.WIDE R10, R11, 0x8, R6 ;  /* 0x000000080b0a7825 */ /* 0x008fca00078e0206 */
[----:B------:R0:W-:Y:S01]  /*1490*/  REDG.E.ADD.64.STRONG.GPU desc[UR12][R10.64], R14 ;  /* 0x0000000e0a00798e */ /* 0x0001e2000c12e50c */
[----:B------:R-:W-:Y:S06]  /*14a0*/  BAR.SYNC.DEFER_BLOCKING 0x0 ;  /* 0x0000000000007b1d */ /* 0x000fec0000010000 */
.L_x_97:
[----:B------:R-:W-:Y:S05]  /*14b0*/  BRA.U UP2, `(.L_x_102) ;  /* 0xffffffed02c47547 */ /* 0x000fea000b83ffff */
[----:B------:R-:W-:-:S05]  /*14c0*/  UMOV UR4, UR7 ;  /* 0x0000000700047c82 */ /* 0x000fca0008000000 */
.L_x_81:
[----:B------:R-:W-:-:S09]  /*14d0*/  UISETP.NE.AND UP0, UPT, UR15, URZ, UPT ;  /* 0x000000ff0f00728c */ /* 0x000fd2000bf05270 */
[----:B------:R-:W-:Y:S05]  /*14e0*/  BRA.U !UP0, `(.L_x_80) ;  /* 0x0000000d08647547 */ /* 0x000fea000b800000 */
[----:B-1----:R-:W1:Y:S01]  /*14f0*/  LDCU.64 UR18, c[0x0][0x390] ;  /* 0x00007200ff1277ac */ /* 0x002e620008000a00 */
[----:B------:R-:W5:Y:S01]  /*1500*/  S2UR UR10, SR_CgaCtaId ;  /* 0x00000000000a79c3 */ /* 0x000f620000008800 */
[----:B------:R-:W-:Y:S01]  /*1510*/  UIADD3 UR9, UPT, UPT, UR9, UR4, URZ ;  /* 0x0000000409097290 */ /* 0x000fe2000fffe0ff */
[----:B------:R-:W-:-:S03]  /*1520*/  UMOV UR8, 0x400 ;  /* 0x0000040000087882 */ /* 0x000fc60000000000 */
[----:B-1----:R-:W-:-:S04]  /*1530*/  UISETP.GE.U32.AND UP0, UPT, UR9, UR18, UPT ;  /* 0x000000120900728c */ /* 0x002fc8000bf06070 */
[----:B------:R-:W-:Y:S02]  /*1540*/  UISETP.GE.AND.EX UP0, UPT, URZ, UR19, UPT, UP0 ;  /* 0x00000013ff00728c */ /* 0x000fe4000bf06300 */
[----:B-----5:R-:W-:-:S04]  /*1550*/  ULEA UR8, UR10, UR8, 0x18 ;  /* 0x000000080a087291 */ /* 0x020fc8000f8ec0ff */
[----:B------:R-:W-:-:S03]  /*1560*/  UIMAD UR8, UR4, 0x18, UR8 ;  /* 0x00000018040878a4 */ /* 0x000fc6000f8e0208 */
[----:B------:R-:W-:Y:S09]  /*1570*/  BRA.U UP0, `(.L_x_103) ;  /* 0x0000000500047547 */ /* 0x000ff2000b800000 */
[----:B0-----:R-:W-:Y:S01]  /*1580*/  LDS.64 R12, [R2+0x8] ;  /* 0x00000800020c7984 */ /* 0x001fe20000000a00 */
[----:B------:R-:W-:Y:S03]  /*1590*/  BSSY.RECONVERGENT B1, `(.L_x_104) ;  /* 0x0000022000017945 */ /* 0x000fe60003800200 */
[----:B--2-4-:R-:W0:Y:S04]  /*15a0*/  LDS.128 R8, [UR8] ;  /* 0x00000008ff087984 */ /* 0x014e280008000c00 */
[----:B---3--:R-:W1:Y:S04]  /*15b0*/  LDS.64 R6, [R2] ;  /* 0x0000000002067984 */ /* 0x008e680000000a00 */
[----:B------:R-:W-:Y:S04]  /*15c0*/  LDS.64 R14, [R2+0x10] ;  /* 0x00001000020e7984 */ /* 0x000fe80000000a00 */
[----:B------:R-:W2:Y:S01]  /*15d0*/  LDS.64 R16, [UR8+0x10] ;  /* 0x00001008ff107984 */ /* 0x000ea20008000a00 */
[----:B0-----:R-:W-:-:S02]  /*15e0*/  DADD R10, R12, -R10 ;  /* 0x000000000c0a7229 */ /* 0x001fc4000000080a */
[----:B-1----:R-:W-:Y:S01]  /*15f0*/  DADD R6, R6, -R8 ;  /* 0x0000000006067229 */ /* 0x002fe20000000808 */
[----:B------:R-:W-:-:S05]  /*1600*/  IMAD.MOV.U32 R8, RZ, RZ, 0x0 ;  /* 0x00000000ff087424 */ /* 0x000fca00078e00ff */
[----:B------:R-:W-:Y:S01]  /*1610*/  DMUL R10, R10, R10 ;  /* 0x0000000a0a0a7228 */ /* 0x000fe20000000000 */
[----:B------:R-:W-:Y:S01]  /*1620*/  IMAD.MOV.U32 R9, RZ, RZ, 0x3fd80000 ;  /* 0x3fd80000ff097424 */ /* 0x000fe200078e00ff */
[----:B--2---:R-:W-:-:S06]  /*1630*/  DADD R14, R14, -R16 ;  /* 0x000000000e0e7229 */ /* 0x004fcc0000000810 */
[----:B------:R-:W-:-:S08]  /*1640*/  DFMA R10, R6, R6, R10 ;  /* 0x00000006060a722b */ /* 0x000fd0000000000a */
[----:B------:R-:W-:-:S06]  /*1650*/  DFMA R18, R14, R14, R10 ;  /* 0x0000000e0e12722b */ /* 0x000fcc000000000a */
        /* <DEDUP_REMOVED lines=20> */
[----:B------:R-:W-:Y:S05]  /*17a0*/  CALL.REL.NOINC `($__internal_3_$__cuda_sm20_dsqrt_rn_f64_mediumpath_v1) ;  /* 0x0000002800447944 */ /* 0x000fea0003c00000 */
.L_x_105:
[----:B------:R-:W-:Y:S05]  /*17b0*/  BSYNC.RECONVERGENT B1 ;  /* 0x0000000000017941 */ /* 0x000fea0003800200 */
.L_x_104:
        /* <DEDUP_REMOVED lines=18> */
[----:B------:R-:W-:Y:S05]  /*18e0*/  CALL.REL.NOINC `($__internal_2_$__cuda_sm20_div_rn_f64_full) ;  /* 0x0000002000807944 */ /* 0x000fea0003c00000 */
[----:B------:R-:W-:Y:S01]  /*18f0*/  IMAD.MOV.U32 R6, RZ, RZ, R28 ;  /* 0x000000ffff067224 */ /* 0x000fe200078e001c */
[----:B------:R-:W-:-:S07]  /*1900*/  MOV R7, R29 ;  /* 0x0000001d00077202 */ /* 0x000fce0000000f00 */
.L_x_107:
[----:B------:R-:W-:Y:S05]  /*1910*/  BSYNC.RECONVERGENT B1 ;  /* 0x0000000000017941 */ /* 0x000fea0003800200 */
.L_x_106:
[----:B------:R-:W0:Y:S01]  /*1920*/  LDC.64 R8, c[0x0][0x388] ;  /* 0x0000e200ff087b82 */ /* 0x000e220000000a00 */
[----:B------:R-:W0:Y:S01]  /*1930*/  F2I.F64.TRUNC R7, R6 ;  /* 0x0000000600077311 */ /* 0x000e22000030d100 */
[----:B------:R-:W-:Y:S02]  /*1940*/  IMAD.MOV.U32 R10, RZ, RZ, 0x1 ;  /* 0x00000001ff0a7424 */ /* 0x000fe400078e00ff */
[----:B------:R-:W-:Y:S02]  /*1950*/  IMAD.MOV.U32 R11, RZ, RZ, 0x0 ;  /* 0x00000000ff0b7424 */ /* 0x000fe400078e00ff */
[----:B0-----:R-:W-:-:S05]  /*1960*/  IMAD.WIDE R8, R7, 0x8, R8 ;  /* 0x0000000807087825 */ /* 0x001fca00078e0208 */
[----:B------:R1:W-:Y:S01]  /*1970*/  REDG.E.ADD.64.STRONG.GPU desc[UR12][R8.64], R10 ;  /* 0x0000000a0800798e */ /* 0x0003e2000c12e50c */
[----:B------:R-:W-:Y:S06]  /*1980*/  BAR.SYNC.DEFER_BLOCKING 0x0 ;  /* 0x0000000000007b1d */ /* 0x000fec0000010000 */
.L_x_103:
[----:B------:R-:W-:-:S09]  /*1990*/  UISETP.NE.AND UP0, UPT, UR15, 0x1, UPT ;  /* 0x000000010f00788c */ /* 0x000fd2000bf05270 */
[----:B------:R-:W-:Y:S05]  /*19a0*/  BRA.U !UP0, `(.L_x_80) ;  /* 0x0000000908347547 */ /* 0x000fea000b800000 */
[----:B------:R-:W5:Y:S01]  /*19b0*/  LDCU.64 UR10, c[0x0][0x390] ;  /* 0x00007200ff0a77ac */ /* 0x000f620008000a00 */
[----:B------:R-:W-:-:S04]  /*19c0*/  UIADD3 UR4, UPT, UPT, UR9, 0x1, URZ ;  /* 0x0000000109047890 */ /* 0x000fc8000fffe0ff */
[----:B-----5:R-:W-:-:S04]  /*19d0*/  UISETP.GE.U32.AND UP0, UPT, UR4, UR10, UPT ;  /* 0x0000000a0400728c */ /* 0x020fc8000bf06070 */
[----:B------:R-:W-:-:S09]  /*19e0*/  UISETP.GE.AND.EX UP0, UPT, URZ, UR11, UPT, UP0 ;  /* 0x0000000bff00728c */ /* 0x000fd2000bf06300 */
[----:B------:R-:W-:Y:S05]  /*19f0*/  BRA.U UP0, `(.L_x_108) ;  /* 0x0000000500047547 */ /* 0x000fea000b800000 */
[----:B0-2-4-:R-:W-:Y:S01]  /*1a00*/  LDS.64 R14, [R2+0x8] ;  /* 0x00000800020e7984 */ /* 0x015fe20000000a00 */
[----:B------:R-:W-:Y:S03]  /*1a10*/  BSSY.RECONVERGENT B1, `(.L_x_109) ;  /* 0x0000022000017945 */ /* 0x000fe60003800200 */
[----:B-1----:R-:W0:Y:S04]  /*1a20*/  LDS.128 R8, [UR8+0x20] ;  /* 0x00002008ff087984 */ /* 0x002e280008000c00 */
[----:B---3--:R-:W-:Y:S04]  /*1a30*/  LDS.64 R6, [R2] ;  /* 0x0000000002067984 */ /* 0x008fe80000000a00 */
[----:B------:R-:W1:Y:S04]  /*1a40*/  LDS.64 R12, [UR8+0x18] ;  /* 0x00001808ff0c7984 */ /* 0x000e680008000a00 */
[----:B------:R-:W2:Y:S01]  /*1a50*/  LDS.64 R16, [R2+0x10] ;  /* 0x0000100002107984 */ /* 0x000ea20000000a00 */
[----:B0-----:R-:W-:-:S02]  /*1a60*/  DADD R8, R14, -R8 ;  /* 0x000000000e087229 */ /* 0x001fc40000000808 */
[----:B-1----:R-:W-:-:S06]  /*1a70*/  DADD R6, R6, -R12 ;  /* 0x0000000006067229 */ /* 0x002fcc000000080c */
[----:B------:R-:W-:Y:S02]  /*1a80*/  DMUL R8, R8, R8 ;  /* 0x0000000808087228 */ /* 0x000fe40000000000 */
[----:B--2---:R-:W-:-:S06]  /*1a90*/  DADD R10, R16, -R10 ;  /* 0x00000000100a7229 */ /* 0x004fcc000000080a */
        /* <DEDUP_REMOVED lines=24> */
[----:B------:R-:W-:Y:S05]  /*1c20*/  CALL.REL.NOINC `($__internal_3_$__cuda_sm20_dsqrt_rn_f64_mediumpath_v1) ;  /* 0x0000002400247944 */ /* 0x000fea0003c00000 */
.L_x_110:
[----:B------:R-:W-:Y:S05]  /*1c30*/  BSYNC.RECONVERGENT B1 ;  /* 0x0000000000017941 */ /* 0x000fea0003800200 */
.L_x_109:
        /* <DEDUP_REMOVED lines=21> */
.L_x_112:
[----:B------:R-:W-:Y:S05]  /*1d90*/  BSYNC.RECONVERGENT B1 ;  /* 0x0000000000017941 */ /* 0x000fea0003800200 */
.L_x_111:
[----:B------:R-:W0:Y:S01]  /*1da0*/  LDC.64 R8, c[0x0][0x388] ;  /* 0x0000e200ff087b82 */ /* 0x000e220000000a00 */
[----:B------:R-:W0:Y:S01]  /*1db0*/  F2I.F64.TRUNC R7, R6 ;  /* 0x0000000600077311 */ /* 0x000e22000030d100 */
[----:B------:R-:W-:Y:S02]  /*1dc0*/  IMAD.MOV.U32 R10, RZ, RZ, 0x1 ;  /* 0x00000001ff0a7424 */ /* 0x000fe400078e00ff */
[----:B------:R-:W-:Y:S02]  /*1dd0*/  IMAD.MOV.U32 R11, RZ, RZ, 0x0 ;  /* 0x00000000ff0b7424 */ /* 0x000fe400078e00ff */
[----:B0-----:R-:W-:-:S05]  /*1de0*/  IMAD.WIDE R8, R7, 0x8, R8 ;  /* 0x0000000807087825 */ /* 0x001fca00078e0208 */
[----:B------:R0:W-:Y:S01]  /*1df0*/  REDG.E.ADD.64.STRONG.GPU desc[UR12][R8.64], R10 ;  /* 0x0000000a0800798e */ /* 0x0001e2000c12e50c */
[----:B------:R-:W-:Y:S06]  /*1e00*/  BAR.SYNC.DEFER_BLOCKING 0x0 ;  /* 0x0000000000007b1d */ /* 0x000fec0000010000 */
.L_x_108:
[----:B------:R-:W5:Y:S01]  /*1e10*/  LDCU.64 UR10, c[0x0][0x390] ;  /* 0x00007200ff0a77ac */ /* 0x000f620008000a00 */
[----:B------:R-:W-:-:S04]  /*1e20*/  UIADD3 UR4, UPT, UPT, UR9, 0x2, URZ ;  /* 0x0000000209047890 */ /* 0x000fc8000fffe0ff */
[----:B-----5:R-:W-:-:S04]  /*1e30*/  UISETP.GE.U32.AND UP0, UPT, UR4, UR10, UPT ;  /* 0x0000000a0400728c */ /* 0x020fc8000bf06070 */
[----:B------:R-:W-:-:S04]  /*1e40*/  UISETP.GE.AND.EX UP0, UPT, URZ, UR11, UPT, UP0 ;  /* 0x0000000bff00728c */ /* 0x000fc8000bf06300 */
[----:B------:R-:W-:-:S09]  /*1e50*/  UISETP.EQ.OR UP0, UPT, UR15, 0x2, UP0 ;  /* 0x000000020f00788c */ /* 0x000fd20008702670 */
[----:B------:R-:W-:Y:S05]  /*1e60*/  BRA.U UP0, `(.L_x_80) ;  /* 0x0000000500047547 */ /* 0x000fea000b800000 */
[----:B0-----:R-:W-:Y:S01]  /*1e70*/  LDS.64 R12, [R2+0x8] ;  /* 0x00000800020c7984 */ /* 0x001fe20000000a00 */
[----:B------:R-:W-:Y:S03]  /*1e80*/  BSSY.RECONVERGENT B1, `(.L_x_113) ;  /* 0x0000022000017945 */ /* 0x000fe60003800200 */
[----:B-12-4-:R-:W0:Y:S04]  /*1e90*/  LDS.128 R8, [UR8+0x30] ;  /* 0x00003008ff087984 */ /* 0x016e280008000c00 */
        /* <DEDUP_REMOVED lines=32> */
.L_x_114:
[----:B------:R-:W-:Y:S05]  /*20a0*/  BSYNC.RECONVERGENT B1 ;  /* 0x0000000000017941 */ /* 0x000fea0003800200 */
.L_x_113:
        /* <DEDUP_REMOVED lines=21> */
.L_x_116:
[----:B------:R-:W-:Y:S05]  /*2200*/  BSYNC.RECONVERGENT B1 ;  /* 0x0000000000017941 */ /* 0x000fea0003800200 */
.L_x_115:
[----:B------:R-:W0:Y:S01]  /*2210*/  LDC.64 R8, c[0x0][0x388] ;  /* 0x0000e200ff087b82 */ /* 0x000e220000000a00 */
[----:B------:R-:W0:Y:S01]  /*2220*/  F2I.F64.TRUNC R7, R6 ;  /* 0x0000000600077311 */ /* 0x000e22000030d100 */
[----:B------:R-:W-:Y:S02]  /*2230*/  IMAD.MOV.U32 R10, RZ, RZ, 0x1 ;  /* 0x00000001ff0a7424 */ /* 0x000fe400078e00ff */
[----:B------:R-:W-:Y:S02]  /*2240*/  IMAD.MOV.U32 R11, RZ, RZ, 0x0 ;  /* 0x00000000ff0b7424 */ /* 0x000fe400078e00ff */
[----:B0-----:R-:W-:-:S05]  /*2250*/  IMAD.WIDE R8, R7, 0x8, R8 ;  /* 0x0000000807087825 */ /* 0x001fca00078e0208 */
[----:B------:R0:W-:Y:S01]  /*2260*/  REDG.E.ADD.64.STRONG.GPU desc[UR12][R8.64], R10 ;  /* 0x0000000a0800798e */ /* 0x0001e2000c12e50c */
[----:B------:R-:W-:Y:S06]  /*2270*/  BAR.SYNC.DEFER_BLOCKING 0x0 ;  /* 0x0000000000007b1d */ /* 0x000fec0000010000 */
.L_x_80:
[----:B------:R-:W-:Y:S05]  /*2280*/  BRA.U UP1, `(.L_x_117) ;  /* 0xffffffdd01d87547 */ /* 0x000fea000b83ffff */
.L_x_79:
[----:B---3--:R-:W-:-:S04]  /*2290*/  IADD3 R6, PT, PT, R4, 0x1, RZ ;  /* 0x0000000104067810 */ /* 0x008fc80007ffe0ff */
[----:B------:R-:W-:-:S13]  /*22a0*/  ISETP.GE.U32.AND P0, PT, R6, UR16, PT ;  /* 0x0000001006007c0c */ /* 0x000fda000bf06070 */
[----:B-1----:R-:W-:Y:S05]  /*22b0*/  @P0 EXIT ;  /* 0x000000000000094d */ /* 0x002fea0003800000 */
[----:B0-----:R-:W-:Y:S01]  /*22c0*/  LOP3.LUT R5, RZ, R4, RZ, 0x33, !PT ;  /* 0x00000004ff057212 */ /* 0x001fe200078e33ff */
[----:B------:R-:W0:Y:S01]  /*22d0*/  LDCU UR4, c[0x0][0x39c] ;  /* 0x00007380ff0477ac */ /* 0x000e220008000800 */
[----:B------:R-:W-:Y:S03]  /*22e0*/  BSSY B1, `(.L_x_118) ;  /* 0x0000062000017945 */ /* 0x000fe60003800000 */
[----:B------:R-:W-:Y:S01]  /*22f0*/  VIADD R5, R5, UR16 ;  /* 0x0000001005057c36 */ /* 0x000fe20008000000 */
[----:B------:R-:W1:Y:S04]  /*2300*/  LDCU UR10, c[0x0][0x39c] ;  /* 0x00007380ff0a77ac */ /* 0x000e680008000800 */
[----:B------:R-:W-:Y:S01]  /*2310*/  LOP3.LUT P0, R5, R5, 0x3, RZ, 0xc0, !PT ;  /* 0x0000000305057812 */ /* 0x000fe2000780c0ff */
[----:B------:R-:W3:Y:S01]  /*2320*/  LDCU.64 UR6, c[0x0][0x390] ;  /* 0x00007200ff0677ac */ /* 0x000ee20008000a00 */
[----:B------:R-:W0:Y:S11]  /*2330*/  LDCU.64 UR8, c[0x0][0x390] ;  /* 0x00007200ff0877ac */ /* 0x000e360008000a00 */
[----:B------:R-:W-:Y:S05]  /*2340*/  @!P0 BRA `(.L_x_119) ;  /* 0x00000004006c8947 */ /* 0x000fea0003800000 */
[----:B--2---:R-:W2:Y:S01]  /*2350*/  S2R R9, SR_CgaCtaId ;  /* 0x0000000000097919 */ /* 0x004ea20000008800 */
[----:B------:R-:W0:Y:S01]  /*2360*/  LDC.64 R12, c[0x0][0x398] ;  /* 0x0000e600ff0c7b82 */ /* 0x000e220000000a00 */
[----:B------:R-:W-:Y:S01]  /*2370*/  VIADD R25, R4, UR16 ;  /* 0x0000001004197c36 */ /* 0x000fe20008000000 */
[----:B------:R-:W-:Y:S01]  /*2380*/  MOV R8, 0x400 ;  /* 0x0000040000087802 */ /* 0x000fe20000000f00 */
[----:B------:R-:W-:Y:S01]  /*2390*/  BSSY B2, `(.L_x_120) ;  /* 0x0000055000027945 */ /* 0x000fe20003800000 */
[----:B------:R-:W-:Y:S01]  /*23a0*/  IADD3 R26, PT, PT, -R5, RZ, RZ ;  /* 0x000000ff051a7210 */ /* 0x000fe20007ffe1ff */
[----:B------:R-:W-:Y:S02]  /*23b0*/  IMAD R25, R25, 0x18, RZ ;  /* 0x0000001819197824 */ /* 0x000fe400078e02ff */
[----:B------:R-:W-:Y:S01]  /*23c0*/  IMAD.MOV.U32 R27, RZ, RZ, R4 ;  /* 0x000000ffff1b7224 */ /* 0x000fe200078e0004 */
[----:B------:R-:W0:Y:S01]  /*23d0*/  LDC.64 R6, c[0x0][0x388] ;  /* 0x0000e200ff067b82 */ /* 0x000e220000000a00 */
[----:B--2---:R-:W-:-:S04]  /*23e0*/  LEA R8, R9, R8, 0x18 ;  /* 0x0000000809087211 */ /* 0x004fc800078ec0ff */
[----:B------:R-:W-:-:S07]  /*23f0*/  IADD3 R25, PT, PT, R25, 0x28, R8 ;  /* 0x0000002819197810 */ /* 0x000fce0007ffe008 */
.L_x_126:
[----:B------:R-:W-:Y:S01]  /*2400*/  VIADD R3, R3, 0x1 ;  /* 0x0000000103037836 */ /* 0x000fe20000000000 */
[----:B------:R-:W-:Y:S01]  /*2410*/  IADD3 R26, PT, PT, R26, 0x1, RZ ;  /* 0x000000011a1a7810 */ /* 0x000fe20007ffe0ff */
[----:B------:R-:W-:Y:S05]  /*2420*/  YIELD ;  /* 0x0000000000007946 */ /* 0x000fea0003800000 */
[----:B---3--:R-:W-:Y:S02]  /*2430*/  ISETP.GE.U32.AND P0, PT, R3, UR6, PT ;  /* 0x0000000603007c0c */ /* 0x008fe4000bf06070 */
[----:B------:R-:W-:Y:S02]  /*2440*/  ISETP.NE.AND P1, PT, R26, RZ, PT ;  /* 0x000000ff1a00720c */ /* 0x000fe40003f25270 */
[----:B------:R-:W-:-:S13]  /*2450*/  ISETP.GE.AND.EX P0, PT, RZ, UR7, PT, P0 ;  /* 0x00000007ff007c0c */ /* 0x000fda000bf06300 */
[----:B--2---:R-:W-:Y:S05]  /*2460*/  @P0 BRA `(.L_x_121) ;  /* 0x0000000400100947 */ /* 0x004fea0003800000 */
[----:B----4-:R-:W-:Y:S01]  /*2470*/  LDS.64 R10, [R2+0x8] ;  /* 0x00000800020a7984 */ /* 0x010fe20000000a00 */
[----:B------:R-:W-:Y:S03]  /*2480*/  BSSY.RECONVERGENT B3, `(.L_x_122) ;  /* 0x0000025000037945 */ /* 0x000fe60003800200 */
[----:B------:R-:W2:Y:S04]  /*2490*/  LDS.64 R8, [R25+-0x8] ;  /* 0xfffff80019087984 */ /* 0x000ea80000000a00 */
[----:B------:R-:W-:Y:S04]  /*24a0*/  LDS.64 R20, [R2] ;  /* 0x0000000002147984 */ /* 0x000fe80000000a00 */
[----:B------:R-:W3:Y:S04]  /*24b0*/  LDS.64 R14, [R25+-0x10] ;  /* 0xfffff000190e7984 */ /* 0x000ee80000000a00 */
[----:B------:R-:W-:Y:S04]  /*24c0*/  LDS.64 R16, [R2+0x10] ;  /* 0x0000100002107984 */ /* 0x000fe80000000a00 */
[----:B------:R-:W4:Y:S01]  /*24d0*/  LDS.64 R18, [R25] ;  /* 0x0000000019127984 */ /* 0x000f220000000a00 */
[----:B--2---:R-:W-:Y:S01]  /*24e0*/  DADD R8, R10, -R8 ;  /* 0x000000000a087229 */ /* 0x004fe20000000808 */
[----:B------:R-:W-:Y:S01]  /*24f0*/  IMAD.MOV.U32 R10, RZ, RZ, 0x0 ;  /* 0x00000000ff0a7424 */ /* 0x000fe200078e00ff */
[----:B------:R-:W-:Y:S01]  /*2500*/  MOV R11, 0x3fd80000 ;  /* 0x3fd80000000b7802 */ /* 0x000fe20000000f00 */
[----:B---3--:R-:W-:-:S05]  /*2510*/  DADD R14, R20, -R14 ;  /* 0x00000000140e7229 */ /* 0x008fca000000080e */
[----:B------:R-:W-:Y:S02]  /*2520*/  DMUL R8, R8, R8 ;  /* 0x0000000808087228 */ /* 0x000fe40000000000 */
[----:B----4-:R-:W-:-:S06]  /*2530*/  DADD R18, R16, -R18 ;  /* 0x0000000010127229 */ /* 0x010fcc0000000812 */
[----:B------:R-:W-:-:S08]  /*2540*/  DFMA R8, R14, R14, R8 ;  /* 0x0000000e0e08722b */ /* 0x000fd00000000008 */
[----:B------:R-:W-:-:S06]  /*2550*/  DFMA R18, R18, R18, R8 ;  /* 0x000000121212722b */ /* 0x000fcc0000000008 */
        /* <DEDUP_REMOVED lines=16> */
[----:B------:R-:W-:Y:S01]  /*2660*/  MOV R8, R20 ;  /* 0x0000001400087202 */ /* 0x000fe20000000f00 */
[----:B------:R-:W-:Y:S01]  /*2670*/  IMAD.MOV.U32 R17, RZ, RZ, R19 ;  /* 0x000000ffff117224 */ /* 0x000fe200078e0013 */
[----:B------:R-:W-:Y:S01]  /*2680*/  MOV R14, 0x26b0 ;  /* 0x000026b0000e7802 */ /* 0x000fe20000000f00 */
[----:B------:R-:W-:-:S07]  /*2690*/  IMAD.MOV.U32 R5, RZ, RZ, R21 ;  /* 0x000000ffff057224 */ /* 0x000fce00078e0015 */
[----:B01----:R-:W-:Y:S05]  /*26a0*/  CALL.REL.NOINC `($__internal_3_$__cuda_sm20_dsqrt_rn_f64_mediumpath_v1) ;  /* 0x0000001800847944 */ /* 0x003fea0003c00000 */
[----:B------:R-:W-:Y:S01]  /*26b0*/  IMAD.MOV.U32 R22, RZ, RZ, R10 ;  /* 0x000000ffff167224 */ /* 0x000fe200078e000a */
[----:B------:R-:W-:-:S07]  /*26c0*/  MOV R23, R11 ;  /* 0x0000000b00177202 */ /* 0x000fce0000000f00 */
.L_x_123:
[----:B01----:R-:W-:Y:S05]  /*26d0*/  BSYNC.RECONVERGENT B3 ;  /* 0x0000000000037941 */ /* 0x003fea0003800200 */
.L_x_122:
        /* <DEDUP_REMOVED lines=15> */
[----:B------:R-:W-:Y:S01]  /*27d0*/  IMAD.MOV.U32 R10, RZ, RZ, R22 ;  /* 0x000000ffff0a7224 */ /* 0x000fe200078e0016 */
[----:B------:R-:W-:Y:S02]  /*27e0*/  MOV R11, R23 ;  /* 0x00000017000b7202 */ /* 0x000fe40000000f00 */
[----:B------:R-:W-:-:S07]  /*27f0*/  MOV R9, 0x2810 ;  /* 0x0000281000097802 */ /* 0x000fce0000000f00 */
[----:B------:R-:W-:Y:S05]  /*2800*/  CALL.REL.NOINC `($__internal_2_$__cuda_sm20_div_rn_f64_full) ;  /* 0x0000001000b87944 */ /* 0x000fea0003c00000 */
[----:B------:R-:W-:Y:S02]  /*2810*/  IMAD.MOV.U32 R8, RZ, RZ, R28 ;  /* 0x000000ffff087224 */ /* 0x000fe400078e001c */
[----:B------:R-:W-:-:S07]  /*2820*/  IMAD.MOV.U32 R9, RZ, RZ, R29 ;  /* 0x000000ffff097224 */ /* 0x000fce00078e001d */
.L_x_125:
[----:B------:R-:W-:Y:S05]  /*2830*/  BSYNC.RECONVERGENT B3 ;  /* 0x0000000000037941 */ /* 0x000fea0003800200 */
.L_x_124:
[----:B------:R-:W0:Y:S01]  /*2840*/  F2I.F64.TRUNC R11, R8 ;  /* 0x00000008000b7311 */ /* 0x000e22000030d100 */
[----:B------:R-:W-:Y:S01]  /*2850*/  MOV R14, 0x1 ;  /* 0x00000001000e7802 */ /* 0x000fe20000000f00 */
[----:B------:R-:W-:Y:S02]  /*2860*/  IMAD.MOV.U32 R15, RZ, RZ, 0x0 ;  /* 0x00000000ff0f7424 */ /* 0x000fe400078e00ff */
[----:B0-----:R-:W-:-:S05]  /*2870*/  IMAD.WIDE R10, R11, 0x8, R6 ;  /* 0x000000080b0a7825 */ /* 0x001fca00078e0206 */
[----:B------:R2:W-:Y:S01]  /*2880*/  REDG.E.ADD.64.STRONG.GPU desc[UR12][R10.64], R14 ;  /* 0x0000000e0a00798e */ /* 0x0005e2000c12e50c */
[----:B------:R-:W-:Y:S05]  /*2890*/  WARPSYNC.ALL ;  /* 0x0000000000007948 */ /* 0x000fea0003800000 */
[----:B------:R-:W-:Y:S06]  /*28a0*/  BAR.SYNC.DEFER_BLOCKING 0x0 ;  /* 0x0000000000007b1d */ /* 0x000fec0000010000 */
.L_x_121:
[----:B------:R-:W-:Y:S01]  /*28b0*/  VIADD R27, R27, 0x1 ;  /* 0x000000011b1b7836 */ /* 0x000fe20000000000 */
[----:B------:R-:W-:Y:S01]  /*28c0*/  IADD3 R25, PT, PT, R25, 0x18, RZ ;  /* 0x0000001819197810 */ /* 0x000fe20007ffe0ff */
[----:B------:R-:W-:Y:S06]  /*28d0*/  @P1 BRA `(.L_x_126) ;  /* 0xfffffff800c81947 */ /* 0x000fec000383ffff */
[----:B01----:R-:W-:Y:S05]  /*28e0*/  BSYNC B2 ;  /* 0x0000000000027941 */ /* 0x003fea0003800000 */
.L_x_120:
[----:B------:R-:W-:-:S07]  /*28f0*/  VIADD R6, R27, 0x1 ;  /* 0x000000011b067836 */ /* 0x000fce0000000000 */
.L_x_119:
[----:B01-3--:R-:W-:Y:S05]  /*2900*/  BSYNC B1 ;  /* 0x0000000000017941 */ /* 0x00bfea0003800000 */
.L_x_118:
[----:B------:R-:W-:Y:S01]  /*2910*/  IMAD.U32 R3, RZ, RZ, UR16 ;  /* 0x00000010ff037e24 */ /* 0x000fe2000f8e00ff */
[----:B------:R-:W0:Y:S04]  /*2920*/  LDC.64 R26, c[0x0][0x398] ;  /* 0x0000e600ff1a7b82 */ /* 0x000e280000000a00 */
[----:B------:R-:W-:-:S04]  /*2930*/  IADD3 R4, PT, PT, R3, -0x2, -R4 ;  /* 0xfffffffe03047810 */ /* 0x000fc80007ffe804 */
[----:B--2---:R-:W1:Y:S01]  /*2940*/  LDC.64 R12, c[0x0][0x388] ;  /* 0x0000e200ff0c7b82 */ /* 0x004e620000000a00 */
[----:B------:R-:W-:-:S13]  /*2950*/  ISETP.GE.U32.AND P0, PT, R4, 0x3, PT ;  /* 0x000000030400780c */ /* 0x000fda0003f06070 */
[----:B------:R-:W-:Y:S05]  /*2960*/  @!P0 EXIT ;  /* 0x000000000000894d */ /* 0x000fea0003800000 */
[----:B------:R-:W-:Y:S01]  /*2970*/  BSSY B1, `(.L_x_127) ;  /* 0x0000116000017945 */ /* 0x000fe20003800000 */
.L_x_148:
[C---:B------:R-:W-:Y:S01]  /*2980*/  IADD3 R3, PT, PT, R6.reuse, UR14, RZ ;  /* 0x0000000e06037c10 */ /* 0x040fe2000fffe0ff */
[----:B------:R-:W-:Y:S01]  /*2990*/  IMAD.MOV.U32 R5, RZ, RZ, 0x18 ;  /* 0x00000018ff057424 */ /* 0x000fe200078e00ff */
[----:B------:R-:W-:Y:S05]  /*29a0*/  YIELD ;  /* 0x0000000000007946 */ /* 0x000fea0003800000 */
[----:B------:R-:W-:Y:S01]  /*29b0*/  ISETP.GE.U32.AND P0, PT, R3, UR8, PT ;  /* 0x0000000803007c0c */ /* 0x000fe2000bf06070 */
[C---:B------:R-:W-:Y:S02]  /*29c0*/  IMAD R4, R6.reuse, R5, UR5 ;  /* 0x0000000506047e24 */ /* 0x040fe4000f8e0205 */
[----:B------:R-:W-:Y:S01]  /*29d0*/  VIADD R6, R6, 0x4 ;  /* 0x0000000406067836 */ /* 0x000fe20000000000 */
[----:B------:R-:W-:-:S04]  /*29e0*/  ISETP.GE.AND.EX P0, PT, RZ, UR9, PT, P0 ;  /* 0x00000009ff007c0c */ /* 0x000fc8000bf06300 */
[----:B------:R-:W-:-:S09]  /*29f0*/  ISETP.NE.AND P1, PT, R6, UR16, PT ;  /* 0x0000001006007c0c */ /* 0x000fd2000bf25270 */
[----:B0-23--:R-:W-:Y:S05]  /*2a00*/  @P0 BRA `(.L_x_128) ;  /* 0x0000000400000947 */ /* 0x00dfea0003800000 */
[----:B------:R-:W-:Y:S01]  /*2a10*/  LDS.64 R18, [R2+0x8] ;  /* 0x0000080002127984 */ /* 0x000fe20000000a00 */
[----:B------:R-:W-:Y:S03]  /*2a20*/  BSSY.RECONVERGENT B2, `(.L_x_129) ;  /* 0x0000023000027945 */ /* 0x000fe60003800200 */
[----:B------:R-:W2:Y:S04]  /*2a30*/  LDS.64 R20, [R4+0x8] ;  /* 0x0000080004147984 */ /* 0x000ea80000000a00 */
[----:B----4-:R-:W-:Y:S04]  /*2a40*/  LDS.64 R14, [R2] ;  /* 0x00000000020e7984 */ /* 0x010fe80000000a00 */
[----:B------:R-:W3:Y:S04]  /*2a50*/  LDS.64 R16, [R4] ;  /* 0x0000000004107984 */ /* 0x000ee80000000a00 */
[----:B------:R-:W-:Y:S04]  /*2a60*/  LDS.64 R10, [R2+0x10] ;  /* 0x00001000020a7984 */ /* 0x000fe80000000a00 */
[----:B------:R-:W4:Y:S01]  /*2a70*/  LDS.64 R8, [R4+0x10] ;  /* 0x0000100004087984 */ /* 0x000f220000000a00 */
[----:B--2---:R-:W-:-:S02]  /*2a80*/  DADD R18, R18, -R20 ;  /* 0x0000000012127229 */ /* 0x004fc40000000814 */
[----:B---3--:R-:W-:-:S06]  /*2a90*/  DADD R14, R14, -R16 ;  /* 0x000000000e0e7229 */ /* 0x008fcc0000000810 */
[----:B------:R-:W-:Y:S02]  /*2aa0*/  DMUL R18, R18, R18 ;  /* 0x0000001212127228 */ /* 0x000fe40000000000 */
[----:B----4-:R-:W-:-:S06]  /*2ab0*/  DADD R8, R10, -R8 ;  /* 0x000000000a087229 */ /* 0x010fcc0000000808 */
[----:B------:R-:W-:Y:S01]  /*2ac0*/  DFMA R18, R14, R14, R18 ;  /* 0x0000000e0e12722b */ /* 0x000fe20000000012 */
[----:B------:R-:W-:Y:S02]  /*2ad0*/  IMAD.MOV.U32 R10, RZ, RZ, 0x0 ;  /* 0x00000000ff0a7424 */ /* 0x000fe400078e00ff */
[----:B------:R-:W-:-:S05]  /*2ae0*/  IMAD.MOV.U32 R11, RZ, RZ, 0x3fd80000 ;  /* 0x3fd80000ff0b7424 */ /* 0x000fca00078e00ff */
[----:B------:R-:W-:-:S06]  /*2af0*/  DFMA R18, R8, R8, R18 ;  /* 0x000000080812722b */ /* 0x000fcc0000000012 */
        /* <DEDUP_REMOVED lines=20> */
[----:B01----:R-:W-:Y:S05]  /*2c40*/  CALL.REL.NOINC `($__internal_3_$__cuda_sm20_dsqrt_rn_f64_mediumpath_v1) ;  /* 0x00000014001c7944 */ /* 0x003fea0003c00000 */
.L_x_130:
[----:B------:R-:W-:Y:S05]  /*2c50*/  BSYNC.RECONVERGENT B2 ;  /* 0x0000000000027941 */ /* 0x000fea0003800200 */
.L_x_129:
        /* <DEDUP_REMOVED lines=16> */
[----:B-1----:R-:W-:Y:S05]  /*2d60*/  CALL.REL.NOINC `($__internal_2_$__cuda_sm20_div_rn_f64_full) ;  /* 0x0000000c00607944 */ /* 0x002fea0003c00000 */
[----:B------:R-:W-:Y:S01]  /*2d70*/  IMAD.MOV.U32 R8, RZ, RZ, R28 ;  /* 0x000000ffff087224 */ /* 0x000fe200078e001c */
[----:B------:R-:W-:-:S07]  /*2d80*/  MOV R9, R29 ;  /* 0x0000001d00097202 */ /* 0x000fce0000000f00 */
.L_x_132:
[----:B------:R-:W-:Y:S05]  /*2d90*/  BSYNC.RECONVERGENT B2 ;  /* 0x0000000000027941 */ /* 0x000fea0003800200 */
.L_x_131:
[----:B------:R-:W1:Y:S01]  /*2da0*/  F2I.F64.TRUNC R11, R8 ;  /* 0x00000008000b7311 */ /* 0x000e62000030d100 */
[----:B------:R-:W-:Y:S02]  /*2db0*/  IMAD.MOV.U32 R14, RZ, RZ, 0x1 ;  /* 0x00000001ff0e7424 */ /* 0x000fe400078e00ff */
[----:B------:R-:W-:Y:S02]  /*2dc0*/  IMAD.MOV.U32 R15, RZ, RZ, 0x0 ;  /* 0x00000000ff0f7424 */ /* 0x000fe400078e00ff */
[----:B-1----:R-:W-:-:S05]  /*2dd0*/  IMAD.WIDE R10, R11, 0x8, R12 ;  /* 0x000000080b0a7825 */ /* 0x002fca00078e020c */
[----:B------:R2:W-:Y:S01]  /*2de0*/  REDG.E.ADD.64.STRONG.GPU desc[UR12][R10.64], R14 ;  /* 0x0000000e0a00798e */ /* 0x0005e2000c12e50c */
[----:B------:R-:W-:Y:S05]  /*2df0*/  WARPSYNC.ALL ;  /* 0x0000000000007948 */ /* 0x000fea0003800000 */
[----:B------:R-:W-:Y:S06]  /*2e00*/  BAR.SYNC.DEFER_BLOCKING 0x0 ;  /* 0x0000000000007b1d */ /* 0x000fec0000010000 */
.L_x_128:
[----:B------:R-:W-:-:S04]  /*2e10*/  IADD3 R5, PT, PT, R3, 0x1, RZ ;  /* 0x0000000103057810 */ /* 0x000fc80007ffe0ff */
[----:B------:R-:W-:-:S04]  /*2e20*/  ISETP.GE.U32.AND P0, PT, R5, UR8, PT ;  /* 0x0000000805007c0c */ /* 0x000fc8000bf06070 */
[----:B------:R-:W-:-:S13]  /*2e30*/  ISETP.GE.AND.EX P0, PT, RZ, UR9, PT, P0 ;  /* 0x00000009ff007c0c */ /* 0x000fda000bf06300 */
[----:B------:R-:W-:Y:S05]  /*2e40*/  @P0 BRA `(.L_x_133) ;  /* 0x0000000400000947 */ /* 0x000fea0003800000 */
[----:B------:R-:W-:Y:S01]  /*2e50*/  LDS.64 R18, [R2+0x8] ;  /* 0x0000080002127984 */ /* 0x000fe20000000a00 */
[----:B------:R-:W-:Y:S03]  /*2e60*/  BSSY.RECONVERGENT B2, `(.L_x_134) ;  /* 0x0000023000027945 */ /* 0x000fe60003800200 */
[----:B------:R-:W3:Y:S04]  /*2e70*/  LDS.64 R20, [R4+0x20] ;  /* 0x0000200004147984 */ /* 0x000ee80000000a00 */
[----:B--2-4-:R-:W-:Y:S04]  /*2e80*/  LDS.64 R14, [R2] ;  /* 0x00000000020e7984 */ /* 0x014fe80000000a00 */
[----:B------:R-:W2:Y:S04]  /*2e90*/  LDS.64 R16, [R4+0x18] ;  /* 0x0000180004107984 */ /* 0x000ea80000000a00 */
[----:B------:R-:W-:Y:S04]  /*2ea0*/  LDS.64 R10, [R2+0x10] ;  /* 0x00001000020a7984 */ /* 0x000fe80000000a00 */
[----:B------:R-:W4:Y:S01]  /*2eb0*/  LDS.64 R8, [R4+0x28] ;  /* 0x0000280004087984 */ /* 0x000f220000000a00 */
[----:B---3--:R-:W-:-:S02]  /*2ec0*/  DADD R18, R18, -R20 ;  /* 0x0000000012127229 */ /* 0x008fc40000000814 */
[----:B--2---:R-:W-:-:S06]  /*2ed0*/  DADD R14, R14, -R16 ;  /* 0x000000000e0e7229 */ /* 0x004fcc0000000810 */
[----:B------:R-:W-:Y:S02]  /*2ee0*/  DMUL R18, R18, R18 ;  /* 0x0000001212127228 */ /* 0x000fe40000000000 */
[----:B----4-:R-:W-:-:S06]  /*2ef0*/  DADD R8, R10, -R8 ;  /* 0x000000000a087229 */ /* 0x010fcc0000000808 */
[----:B------:R-:W-:Y:S01]  /*2f00*/  DFMA R18, R14, R14, R18 ;  /* 0x0000000e0e12722b */ /* 0x000fe20000000012 */
[----:B------:R-:W-:Y:S01]  /*2f10*/  IMAD.MOV.U32 R10, RZ, RZ, 0x0 ;  /* 0x00000000ff0a7424 */ /* 0x000fe200078e00ff */
[----:B------:R-:W-:-:S06]  /*2f20*/  MOV R11, 0x3fd80000 ;  /* 0x3fd80000000b7802 */ /* 0x000fcc0000000f00 */
        /* <DEDUP_REMOVED lines=22> */
.L_x_135:
[----:B------:R-:W-:Y:S05]  /*3090*/  BSYNC.RECONVERGENT B2 ;  /* 0x0000000000027941 */ /* 0x000fea0003800200 */
.L_x_134:
        /* <DEDUP_REMOVED lines=17> */
[----:B------:R-:W-:Y:S01]  /*31b0*/  MOV R8, R28 ;  /* 0x0000001c00087202 */ /* 0x000fe20000000f00 */
[----:B------:R-:W-:-:S07]  /*31c0*/  IMAD.MOV.U32 R9, RZ, RZ, R29 ;  /* 0x000000ffff097224 */ /* 0x000fce00078e001d */
.L_x_137:
[----:B------:R-:W-:Y:S05]  /*31d0*/  BSYNC.RECONVERGENT B2 ;  /* 0x0000000000027941 */ /* 0x000fea0003800200 */
.L_x_136:
[----:B------:R-:W1:Y:S01]  /*31e0*/  F2I.F64.TRUNC R11, R8 ;  /* 0x00000008000b7311 */ /* 0x000e62000030d100 */
[----:B------:R-:W-:Y:S02]  /*31f0*/  HFMA2 R15, -RZ, RZ, 0, 0 ;  /* 0x00000000ff0f7431 */ /* 0x000fe400000001ff */
[----:B------:R-:W-:Y:S02]  /*3200*/  IMAD.MOV.U32 R14, RZ, RZ, 0x1 ;  /* 0x00000001ff0e7424 */ /* 0x000fe400078e00ff */
[----:B-1----:R-:W-:-:S05]  /*3210*/  IMAD.WIDE R10, R11, 0x8, R12 ;  /* 0x000000080b0a7825 */ /* 0x002fca00078e020c */
[----:B------:R3:W-:Y:S01]  /*3220*/  REDG.E.ADD.64.STRONG.GPU desc[UR12][R10.64], R14 ;  /* 0x0000000e0a00798e */ /* 0x0007e2000c12e50c */
[----:B------:R-:W-:Y:S05]  /*3230*/  WARPSYNC.ALL ;  /* 0x0000000000007948 */ /* 0x000fea0003800000 */
[----:B------:R-:W-:Y:S06]  /*3240*/  BAR.SYNC.DEFER_BLOCKING 0x0 ;  /* 0x0000000000007b1d */ /* 0x000fec0000010000 */
.L_x_133:
[----:B------:R-:W-:-:S05]  /*3250*/  VIADD R5, R3, 0x2 ;  /* 0x0000000203057836 */ /* 0x000fca0000000000 */
[----:B------:R-:W-:-:S04]  /*3260*/  ISETP.GE.U32.AND P0, PT, R5, UR8, PT ;  /* 0x0000000805007c0c */ /* 0x000fc8000bf06070 */
[----:B------:R-:W-:-:S13]  /*3270*/  ISETP.GE.AND.EX P0, PT, RZ, UR9, PT, P0 ;  /* 0x00000009ff007c0c */ /* 0x000fda000bf06300 */
[----:B------:R-:W-:Y:S05]  /*3280*/  @P0 BRA `(.L_x_138) ;  /* 0x0000000400000947 */ /* 0x000fea0003800000 */
[----:B------:R-:W-:Y:S01]  /*3290*/  LDS.64 R18, [R2+0x8] ;  /* 0x0000080002127984 */ /* 0x000fe20000000a00 */
[----:B------:R-:W-:Y:S03]  /*32a0*/  BSSY.RECONVERGENT B2, `(.L_x_139) ;  /* 0x0000023000027945 */ /* 0x000fe60003800200 */
[----:B------:R-:W5:Y:S04]  /*32b0*/  LDS.64 R20, [R4+0x38] ;  /* 0x0000380004147984 */ /* 0x000f680000000a00 */
[----:B--234-:R-:W-:Y:S04]  /*32c0*/  LDS.64 R14, [R2] ;  /* 0x00000000020e7984 */ /* 0x01cfe80000000a00 */
[----:B------:R-:W2:Y:S04]  /*32d0*/  LDS.64 R16, [R4+0x30] ;  /* 0x0000300004107984 */ /* 0x000ea80000000a00 */
[----:B------:R-:W-:Y:S04]  /*32e0*/  LDS.64 R10, [R2+0x10] ;  /* 0x00001000020a7984 */ /* 0x000fe80000000a00 */
[----:B------:R-:W3:Y:S01]  /*32f0*/  LDS.64 R8, [R4+0x40] ;  /* 0x0000400004087984 */ /* 0x000ee20000000a00 */
[----:B-----5:R-:W-:-:S02]  /*3300*/  DADD R18, R18, -R20 ;  /* 0x0000000012127229 */ /* 0x020fc40000000814 */
[----:B--2---:R-:W-:-:S06]  /*3310*/  DADD R14, R14, -R16 ;  /* 0x000000000e0e7229 */ /* 0x004fcc0000000810 */
[----:B------:R-:W-:Y:S02]  /*3320*/  DMUL R18, R18, R18 ;  /* 0x0000001212127228 */ /* 0x000fe40000000000 */
[----:B---3--:R-:W-:-:S06]  /*3330*/  DADD R8, R10, -R8 ;  /* 0x000000000a087229 */ /* 0x008fcc0000000808 */
[----:B------:R-:W-:Y:S01]  /*3340*/  DFMA R18, R14, R14, R18 ;  /* 0x0000000e0e12722b */ /* 0x000fe20000000012 */
[----:B------:R-:W-:Y:S01]  /*3350*/  MOV R10, 0x0 ;  /* 0x00000000000a7802 */ /* 0x000fe20000000f00 */
[----:B------:R-:W-:-:S06]  /*3360*/  IMAD.MOV.U32 R11, RZ, RZ, 0x3fd80000 ;  /* 0x3fd80000ff0b7424 */ /* 0x000fcc00078e00ff */
        /* <DEDUP_REMOVED lines=21> */
[----:B01----:R-:W-:Y:S05]  /*34c0*/  CALL.REL.NOINC `($__internal_3_$__cuda_sm20_dsqrt_rn_f64_mediumpath_v1) ;  /* 0x0000000800fc7944 */ /* 0x003fea0003c00000 */
.L_x_140:
[----:B------:R-:W-:Y:S05]  /*34d0*/  BSYNC.RECONVERGENT B2 ;  /* 0x0000000000027941 */ /* 0x000fea0003800200 */
.L_x_139:
        /* <DEDUP_REMOVED lines=17> */
[----:B------:R-:W-:Y:S02]  /*35f0*/  IMAD.MOV.U32 R8, RZ, RZ, R28 ;  /* 0x000000ffff087224 */ /* 0x000fe400078e001c */
[----:B------:R-:W-:-:S07]  /*3600*/  IMAD.MOV.U32 R9, RZ, RZ, R29 ;  /* 0x000000ffff097224 */ /* 0x000fce00078e001d */
.L_x_142:
[----:B------:R-:W-:Y:S05]  /*3610*/  BSYNC.RECONVERGENT B2 ;  /* 0x0000000000027941 */ /* 0x000fea0003800200 */
.L_x_141:
[----:B------:R-:W1:Y:S01]  /*3620*/  F2I.F64.TRUNC R11, R8 ;  /* 0x00000008000b7311 */ /* 0x000e62000030d100 */
[----:B------:R-:W-:Y:S01]  /*3630*/  MOV R14, 0x1 ;  /* 0x00000001000e7802 */ /* 0x000fe20000000f00 */
[----:B------:R-:W-:Y:S02]  /*3640*/  IMAD.MOV.U32 R15, RZ, RZ, 0x0 ;  /* 0x00000000ff0f7424 */ /* 0x000fe400078e00ff */
[----:B-1----:R-:W-:-:S05]  /*3650*/  IMAD.WIDE R10, R11, 0x8, R12 ;  /* 0x000000080b0a7825 */ /* 0x002fca00078e020c */
[----:B------:R0:W-:Y:S01]  /*3660*/  REDG.E.ADD.64.STRONG.GPU desc[UR12][R10.64], R14 ;  /* 0x0000000e0a00798e */ /* 0x0001e2000c12e50c */
[----:B------:R-:W-:Y:S05]  /*3670*/  WARPSYNC.ALL ;  /* 0x0000000000007948 */ /* 0x000fea0003800000 */
[----:B------:R-:W-:Y:S06]  /*3680*/  BAR.SYNC.DEFER_BLOCKING 0x0 ;  /* 0x0000000000007b1d */ /* 0x000fec0000010000 */
.L_x_138:
[----:B------:R-:W-:-:S05]  /*3690*/  VIADD R3, R3, 0x3 ;  /* 0x0000000303037836 */ /* 0x000fca0000000000 */
[----:B------:R-:W-:-:S04]  /*36a0*/  ISETP.GE.U32.AND P0, PT, R3, UR8, PT ;  /* 0x0000000803007c0c */ /* 0x000fc8000bf06070 */
[----:B------:R-:W-:-:S13]  /*36b0*/  ISETP.GE.AND.EX P0, PT, RZ, UR9, PT, P0 ;  /* 0x00000009ff007c0c */ /* 0x000fda000bf06300 */
[----:B------:R-:W-:Y:S05]  /*36c0*/  @P0 BRA `(.L_x_143) ;  /* 0x0000000000fc0947 */ /* 0x000fea0003800000 */
[----:B0-234-:R-:W-:Y:S01]  /*36d0*/  LDS.64 R14, [R2+0x8] ;  /* 0x00000800020e7984 */ /* 0x01dfe20000000a00 */
[----:B------:R-:W-:Y:S01]  /*36e0*/  IMAD.MOV.U32 R5, RZ, RZ, 0x3fd80000 ;  /* 0x3fd80000ff057424 */ /* 0x000fe200078e00ff */
[----:B------:R-:W-:Y:S02]  /*36f0*/  BSSY.RECONVERGENT B2, `(.L_x_144) ;  /* 0x0000021000027945 */ /* 0x000fe40003800200 */
[----:B------:R-:W0:Y:S04]  /*3700*/  LDS.64 R16, [R4+0x50] ;  /* 0x0000500004107984 */ /* 0x000e280000000a00 */
[----:B------:R-:W-:Y:S04]  /*3710*/  LDS.64 R8, [R2] ;  /* 0x0000000002087984 */ /* 0x000fe80000000a00 */
[----:B------:R-:W2:Y:S04]  /*3720*/  LDS.64 R10, [R4+0x48] ;  /* 0x00004800040a7984 */ /* 0x000ea80000000a00 */
[----:B------:R3:W-:Y:S04]  /*3730*/  LDS.64 R20, [R4+0x58] ;  /* 0x0000580004147984 */ /* 0x0007e80000000a00 */
[----:B------:R-:W4:Y:S01]  /*3740*/  LDS.64 R18, [R2+0x10] ;  /* 0x0000100002127984 */ /* 0x000f220000000a00 */
[----:B---3--:R-:W-:Y:S01]  /*3750*/  IMAD.MOV.U32 R4, RZ, RZ, 0x0 ;  /* 0x00000000ff047424 */ /* 0x008fe200078e00ff */
[----:B0-----:R-:W-:-:S02]  /*3760*/  DADD R14, R14, -R16 ;  /* 0x000000000e0e7229 */ /* 0x001fc40000000810 */
[----:B--2---:R-:W-:-:S06]  /*3770*/  DADD R8, R8, -R10 ;  /* 0x0000000008087229 */ /* 0x004fcc000000080a */
[----:B------:R-:W-:Y:S02]  /*3780*/  DMUL R14, R14, R14 ;  /* 0x0000000e0e0e7228 */ /* 0x000fe40000000000 */
[----:B----4-:R-:W-:-:S06]  /*3790*/  DADD R18, R18, -R20 ;  /* 0x0000000012127229 */ /* 0x010fcc0000000814 */
        /* <DEDUP_REMOVED lines=19> */
[----:B------:R-:W-:Y:S01]  /*38d0*/  MOV R14, 0x3900 ;  /* 0x00003900000e7802 */ /* 0x000fe20000000f00 */
[----:B------:R-:W-:-:S07]  /*38e0*/  IMAD.MOV.U32 R8, RZ, RZ, R4 ;  /* 0x000000ffff087224 */ /* 0x000fce00078e0004 */
[----:B-1----:R-:W-:Y:S05]  /*38f0*/  CALL.REL.NOINC `($__internal_3_$__cuda_sm20_dsqrt_rn_f64_mediumpath_v1) ;  /* 0x0000000400f07944 */ /* 0x002fea0003c00000 */
.L_x_145:
[----:B------:R-:W-:Y:S05]  /*3900*/  BSYNC.RECONVERGENT B2 ;  /* 0x0000000000027941 */ /* 0x000fea0003800200 */
.L_x_144:
        /* <DEDUP_REMOVED lines=19> */
.L_x_147:
[----:B------:R-:W-:Y:S05]  /*3a40*/  BSYNC.RECONVERGENT B2 ;  /* 0x0000000000027941 */ /* 0x000fea0003800200 */
.L_x_146:
[----:B------:R-:W1:Y:S01]  /*3a50*/  F2I.F64.TRUNC R9, R4 ;  /* 0x0000000400097311 */ /* 0x000e62000030d100 */
[----:B------:R-:W-:Y:S01]  /*3a60*/  MOV R10, 0x1 ;  /* 0x00000001000a7802 */ /* 0x000fe20000000f00 */
[----:B------:R-:W-:Y:S02]  /*3a70*/  IMAD.MOV.U32 R11, RZ, RZ, 0x0 ;  /* 0x00000000ff0b7424 */ /* 0x000fe400078e00ff */
[----:B-1----:R-:W-:-:S05]  /*3a80*/  IMAD.WIDE R8, R9, 0x8, R12 ;  /* 0x0000000809087825 */ /* 0x002fca00078e020c */
[----:B------:R0:W-:Y:S01]  /*3a90*/  REDG.E.ADD.64.STRONG.GPU desc[UR12][R8.64], R10 ;  /* 0x0000000a0800798e */ /* 0x0001e2000c12e50c */
[----:B------:R-:W-:Y:S05]  /*3aa0*/  WARPSYNC.ALL ;  /* 0x0000000000007948 */ /* 0x000fea0003800000 */
[----:B------:R-:W-:Y:S06]  /*3ab0*/  BAR.SYNC.DEFER_BLOCKING 0x0 ;  /* 0x0000000000007b1d */ /* 0x000fec0000010000 */
.L_x_143:
[----:B------:R-:W-:Y:S05]  /*3ac0*/  @P1 BRA `(.L_x_148) ;  /* 0xffffffec00ac1947 */ /* 0x000fea000383ffff */
[----:B------:R-:W-:Y:S05]  /*3ad0*/  BSYNC B1 ;  /* 0x0000000000017941 */ /* 0x000fea0003800000 */
.L_x_127:
[----:B------:R-:W-:Y:S05]  /*3ae0*/  EXIT ;  /* 0x000000000000794d */ /* 0x000fea0003800000 */
        .weak           $__internal_2_$__cuda_sm20_div_rn_f64_full
        .type           $__internal_2_$__cuda_sm20_div_rn_f64_full,@function
        .size           $__internal_2_$__cuda_sm20_div_rn_f64_full,($__internal_3_$__cuda_sm20_dsqrt_rn_f64_mediumpath_v1 - $__internal_2_$__cuda_sm20_div_rn_f64_full)
$__internal_2_$__cuda_sm20_div_rn_f64_full:
[----:B------:R-:W-:Y:S01]  /*3af0*/  FSETP.GEU.AND P3, PT, |R11|, 1.469367938527859385e-39, PT ;  /* 0x001000000b00780b */ /* 0x000fe20003f6e200 */
[----:B------:R-:W-:Y:S01]  /*3b00*/  IMAD.U32 R14, RZ, RZ, UR17 ;  /* 0x00000011ff0e7e24 */ /* 0x000fe2000f8e00ff */
[C---:B------:R-:W-:Y:S01]  /*3b10*/  FSETP.GEU.AND P0, PT, |R0|.reuse, 1.469367938527859385e-39, PT ;  /* 0x001000000000780b */ /* 0x040fe20003f0e200 */
[----:B------:R-:W-:Y:S01]  /*3b20*/  IMAD.MOV.U32 R15, RZ, RZ, R0 ;  /* 0x000000ffff0f7224 */ /* 0x000fe200078e0000 */
[----:B------:R-:W-:Y:S01]  /*3b30*/  LOP3.LUT R5, R0, 0x800fffff, RZ, 0xc0, !PT ;  /* 0x800fffff00057812 */ /* 0x000fe200078ec0ff */
[----:B------:R-:W-:Y:S01]  /*3b40*/  IMAD.MOV.U32 R8, RZ, RZ, 0x1ca00000 ;  /* 0x1ca00000ff087424 */ /* 0x000fe200078e00ff */
[----:B------:R-:W-:Y:S01]  /*3b50*/  MOV R16, UR17 ;  /* 0x0000001100107c02 */ /* 0x000fe20008000f00 */
[----:B------:R-:W-:Y:S01]  /*3b60*/  IMAD.MOV.U32 R20, RZ, RZ, 0x1 ;  /* 0x00000001ff147424 */ /* 0x000fe200078e00ff */
[----:B------:R-:W-:Y:S01]  /*3b70*/  LOP3.LUT R17, R5, 0x3ff00000, RZ, 0xfc, !PT ;  /* 0x3ff0000005117812 */ /* 0x000fe200078efcff */
[----:B------:R-:W-:Y:S01]  /*3b80*/  BSSY.RECONVERGENT B0, `(.L_x_149) ;  /* 0x0000050000007945 */ /* 0x000fe20003800200 */
[----:B------:R-:W-:-:S02]  /*3b90*/  LOP3.LUT R22, R11, 0x7ff00000, RZ, 0xc0, !PT ;  /* 0x7ff000000b167812 */ /* 0x000fc400078ec0ff */
[----:B------:R-:W-:Y:S01]  /*3ba0*/  LOP3.LUT R23, R0, 0x7ff00000, RZ, 0xc0, !PT ;  /* 0x7ff0000000177812 */ /* 0x000fe200078ec0ff */
[----:B------:R-:W-:Y:S01]  /*3bb0*/  @!P3 IMAD.MOV.U32 R28, RZ, RZ, RZ ;  /* 0x000000ffff1cb224 */ /* 0x000fe200078e00ff */
[----:B------:R-:W-:Y:S01]  /*3bc0*/  @!P3 LOP3.LUT R5, R15, 0x7ff00000, RZ, 0xc0, !PT ;  /* 0x7ff000000f05b812 */ /* 0x000fe200078ec0ff */
[----:B------:R-:W-:Y:S01]  /*3bd0*/  @!P0 DMUL R16, R14, 8.98846567431157953865e+307 ;  /* 0x7fe000000e108828 */ /* 0x000fe20000000000 */
[C---:B------:R-:W-:Y:S02]  /*3be0*/  ISETP.GE.U32.AND P2, PT, R22.reuse, R23, PT ;  /* 0x000000171600720c */ /* 0x040fe40003f46070 */
[----:B------:R-:W-:Y:S02]  /*3bf0*/  @!P3 ISETP.GE.U32.AND P4, PT, R22, R5, PT ;  /* 0x000000051600b20c */ /* 0x000fe40003f86070 */
[C---:B------:R-:W-:Y:S01]  /*3c00*/  SEL R18, R8.reuse, 0x63400000, !P2 ;  /* 0x6340000008127807 */ /* 0x040fe20005000000 */
[----:B------:R-:W0:Y:S01]  /*3c10*/  MUFU.RCP64H R21, R17 ;  /* 0x0000001100157308 */ /* 0x000e220000001800 */
[----:B------:R-:W-:-:S02]  /*3c20*/  @!P3 SEL R5, R8, 0x63400000, !P4 ;  /* 0x634000000805b807 */ /* 0x000fc40006000000 */
[--C-:B------:R-:W-:Y:S02]  /*3c30*/  LOP3.LUT R19, R18, 0x800fffff, R11.reuse, 0xf8, !PT ;  /* 0x800fffff12137812 */ /* 0x100fe400078ef80b */
[----:B------:R-:W-:Y:S02]  /*3c40*/  @!P3 LOP3.LUT R5, R5, 0x80000000, R11, 0xf8, !PT ;  /* 0x800000000505b812 */ /* 0x000fe400078ef80b */
[----:B------:R-:W-:Y:S02]  /*3c50*/  MOV R18, R10 ;  /* 0x0000000a00127202 */ /* 0x000fe40000000f00 */
[----:B------:R-:W-:Y:S02]  /*3c60*/  @!P3 LOP3.LUT R29, R5, 0x100000, RZ, 0xfc, !PT ;  /* 0x00100000051db812 */ /* 0x000fe400078efcff */
[----:B------:R-:W-:Y:S02]  /*3c70*/  MOV R5, R22 ;  /* 0x0000001600057202 */ /* 0x000fe40000000f00 */
[----:B------:R-:W-:-:S02]  /*3c80*/  @!P0 LOP3.LUT R23, R17, 0x7ff00000, RZ, 0xc0, !PT ;  /* 0x7ff0000011178812 */ /* 0x000fc400078ec0ff */
[----:B------:R-:W-:Y:S02]  /*3c90*/  @!P3 DFMA R18, R18, 2, -R28 ;  /* 0x400000001212b82b */ /* 0x000fe4000000081c */
[----:B0-----:R-:W-:-:S08]  /*3ca0*/  DFMA R28, R20, -R16, 1 ;  /* 0x3ff00000141c742b */ /* 0x001fd00000000810 */
[----:B------:R-:W-:Y:S01]  /*3cb0*/  DFMA R28, R28, R28, R28 ;  /* 0x0000001c1c1c722b */ /* 0x000fe2000000001c */
[----:B------:R-:W-:-:S05]  /*3cc0*/  @!P3 LOP3.LUT R5, R19, 0x7ff00000, RZ, 0xc0, !PT ;  /* 0x7ff000001305b812 */ /* 0x000fca00078ec0ff */
[----:B------:R-:W-:Y:S02]  /*3cd0*/  VIADD R24, R5, 0xffffffff ;  /* 0xffffffff05187836 */ /* 0x000fe40000000000 */
[----:B------:R-:W-:-:S03]  /*3ce0*/  DFMA R20, R20, R28, R20 ;  /* 0x0000001c1414722b */ /* 0x000fc60000000014 */
[----:B------:R-:W-:Y:S01]  /*3cf0*/  ISETP.GT.U32.AND P0, PT, R24, 0x7feffffe, PT ;  /* 0x7feffffe1800780c */ /* 0x000fe20003f04070 */
[----:B------:R-:W-:-:S04]  /*3d00*/  VIADD R24, R23, 0xffffffff ;  /* 0xffffffff17187836 */ /* 0x000fc80000000000 */
[----:B------:R-:W-:Y:S01]  /*3d10*/  DFMA R30, R20, -R16, 1 ;  /* 0x3ff00000141e742b */ /* 0x000fe20000000810 */
[----:B------:R-:W-:-:S07]  /*3d20*/  ISETP.GT.U32.OR P0, PT, R24, 0x7feffffe, P0 ;  /* 0x7feffffe1800780c */ /* 0x000fce0000704470 */
[----:B------:R-:W-:-:S08]  /*3d30*/  DFMA R30, R20, R30, R20 ;  /* 0x0000001e141e722b */ /* 0x000fd00000000014 */
[----:B------:R-:W-:-:S08]  /*3d40*/  DMUL R28, R30, R18 ;  /* 0x000000121e1c7228 */ /* 0x000fd00000000000 */
[----:B------:R-:W-:-:S08]  /*3d50*/  DFMA R20, R28, -R16, R18 ;  /* 0x800000101c14722b */ /* 0x000fd00000000012 */
[----:B------:R-:W-:Y:S01]  /*3d60*/  DFMA R20, R30, R20, R28 ;  /* 0x000000141e14722b */ /* 0x000fe2000000001c */
[----:B------:R-:W-:Y:S10]  /*3d70*/  @P0 BRA `(.L_x_150) ;  /* 0x00000000006c0947 */ /* 0x000ff40003800000 */
[----:B------:R-:W-:-:S04]  /*3d80*/  LOP3.LUT R5, R15, 0x7ff00000, RZ, 0xc0, !PT ;  /* 0x7ff000000f057812 */ /* 0x000fc800078ec0ff */
[CC--:B------:R-:W-:Y:S02]  /*3d90*/  VIADDMNMX R10, R22.reuse, -R5.reuse, 0xb9600000, !PT ;  /* 0xb9600000160a7446 */ /* 0x0c0fe40007800905 */
[----:B------:R-:W-:Y:S02]  /*3da0*/  ISETP.GE.U32.AND P0, PT, R22, R5, PT ;  /* 0x000000051600720c */ /* 0x000fe40003f06070 */
[----:B------:R-:W-:Y:S02]  /*3db0*/  VIMNMX R10, PT, PT, R10, 0x46a00000, PT ;  /* 0x46a000000a0a7848 */ /* 0x000fe40003fe0100 */
[----:B------:R-:W-:-:S04]  /*3dc0*/  SEL R8, R8, 0x63400000, !P0 ;  /* 0x6340000008087807 */ /* 0x000fc80004000000 */
[----:B------:R-:W-:Y:S01]  /*3dd0*/  IADD3 R8, PT, PT, -R8, R10, RZ ;  /* 0x0000000a08087210 */ /* 0x000fe20007ffe1ff */
[----:B------:R-:W-:-:S04]  /*3de0*/  IMAD.MOV.U32 R10, RZ, RZ, RZ ;  /* 0x000000ffff0a7224 */ /* 0x000fc800078e00ff */
[----:B------:R-:W-:-:S06]  /*3df0*/  VIADD R11, R8, 0x7fe00000 ;  /* 0x7fe00000080b7836 */ /* 0x000fcc0000000000 */
[----:B------:R-:W-:-:S10]  /*3e00*/  DMUL R28, R20, R10 ;  /* 0x0000000a141c7228 */ /* 0x000fd40000000000 */
[----:B------:R-:W-:-:S13]  /*3e10*/  FSETP.GTU.AND P0, PT, |R29|, 1.469367938527859385e-39, PT ;  /* 0x001000001d00780b */ /* 0x000fda0003f0c200 */
[----:B------:R-:W-:Y:S05]  /*3e20*/  @P0 BRA `(.L_x_151) ;  /* 0x0000000000940947 */ /* 0x000fea0003800000 */
[----:B------:R-:W-:Y:S01]  /*3e30*/  DFMA R16, R20, -R16, R18 ;  /* 0x800000101410722b */ /* 0x000fe20000000012 */
[----:B------:R-:W-:-:S09]  /*3e40*/  MOV R14, RZ ;  /* 0x000000ff000e7202 */ /* 0x000fd20000000f00 */
[C---:B------:R-:W-:Y:S02]  /*3e50*/  FSETP.NEU.AND P0, PT, R17.reuse, RZ, PT ;  /* 0x000000ff1100720b */ /* 0x040fe40003f0d000 */
[----:B------:R-:W-:-:S04]  /*3e60*/  LOP3.LUT R5, R17, 0x80000000, R15, 0x48, !PT ;  /* 0x8000000011057812 */ /* 0x000fc800078e480f */
[----:B------:R-:W-:-:S07]  /*3e70*/  LOP3.LUT R15, R5, R11, RZ, 0xfc, !PT ;  /* 0x0000000b050f7212 */ /* 0x000fce00078efcff */
[----:B------:R-:W-:Y:S05]  /*3e80*/  @!P0 BRA `(.L_x_151) ;  /* 0x00000000007c8947 */ /* 0x000fea0003800000 */
[----:B------:R-:W-:Y:S01]  /*3e90*/  IMAD.MOV R11, RZ, RZ, -R8 ;  /* 0x000000ffff0b7224 */ /* 0x000fe200078e0a08 */
[----:B------:R-:W-:Y:S01]  /*3ea0*/  IADD3 R8, PT, PT, -R8, -0x43300000, RZ ;  /* 0xbcd0000008087810 */ /* 0x000fe20007ffe1ff */
[----:B------:R-:W-:-:S06]  /*3eb0*/  IMAD.MOV.U32 R10, RZ, RZ, RZ ;  /* 0x000000ffff0a7224 */ /* 0x000fcc00078e00ff */
[----:B------:R-:W-:Y:S02]  /*3ec0*/  DFMA R10, R28, -R10, R20 ;  /* 0x8000000a1c0a722b */ /* 0x000fe40000000014 */
[----:B------:R-:W-:-:S08]  /*3ed0*/  DMUL.RP R20, R20, R14 ;  /* 0x0000000e14147228 */ /* 0x000fd00000008000 */
[----:B------:R-:W-:Y:S02]  /*3ee0*/  FSETP.NEU.AND P0, PT, |R11|, R8, PT ;  /* 0x000000080b00720b */ /* 0x000fe40003f0d200 */
[----:B------:R-:W-:Y:S02]  /*3ef0*/  LOP3.LUT R5, R21, R5, RZ, 0x3c, !PT ;  /* 0x0000000515057212 */ /* 0x000fe400078e3cff */
[----:B------:R-:W-:Y:S02]  /*3f00*/  FSEL R28, R20, R28, !P0 ;  /* 0x0000001c141c7208 */ /* 0x000fe40004000000 */
[----:B------:R-:W-:Y:S01]  /*3f10*/  FSEL R29, R5, R29, !P0 ;  /* 0x0000001d051d7208 */ /* 0x000fe20004000000 */
[----:B------:R-:W-:Y:S06]  /*3f20*/  BRA `(.L_x_151) ;  /* 0x0000000000547947 */ /* 0x000fec0003800000 */
.L_x_150:
        /* <DEDUP_REMOVED lines=16> */
.L_x_153:
[----:B------:R-:W-:Y:S01]  /*4030*/  LOP3.LUT R29, R15, 0x80000, RZ, 0xfc, !PT ;  /* 0x000800000f1d7812 */ /* 0x000fe200078efcff */
[----:B------:R-:W-:Y:S01]  /*4040*/  IMAD.MOV.U32 R28, RZ, RZ, R14 ;  /* 0x000000ffff1c7224 */ /* 0x000fe200078e000e */
[----:B------:R-:W-:Y:S06]  /*4050*/  BRA `(.L_x_151) ;  /* 0x0000000000087947 */ /* 0x000fec0003800000 */
.L_x_152:
[----:B------:R-:W-:Y:S02]  /*4060*/  LOP3.LUT R29, R11, 0x80000, RZ, 0xfc, !PT ;  /* 0x000800000b1d7812 */ /* 0x000fe400078efcff */
[----:B------:R-:W-:-:S07]  /*4070*/  MOV R28, R10 ;  /* 0x0000000a001c7202 */ /* 0x000fce0000000f00 */
.L_x_151:
[----:B------:R-:W-:Y:S05]  /*4080*/  BSYNC.RECONVERGENT B0 ;  /* 0x0000000000007941 */ /* 0x000fea0003800200 */
.L_x_149:
[----:B------:R-:W-:Y:S02]  /*4090*/  IMAD.MOV.U32 R8, RZ, RZ, R9 ;  /* 0x000000ffff087224 */ /* 0x000fe400078e0009 */
[----:B------:R-:W-:-:S04]  /*40a0*/  IMAD.MOV.U32 R9, RZ, RZ, 0x0 ;  /* 0x00000000ff097424 */ /* 0x000fc800078e00ff */
[----:B------:R-:W-:Y:S05]  /*40b0*/  RET.REL.NODEC R8 `(_Z9PDH_Algo2P8atomdescP10hist_entryxdii) ;  /* 0xffffffbc08d07950 */ /* 0x000fea0003c3ffff */
        .weak           $__internal_3_$__cuda_sm20_dsqrt_rn_f64_mediumpath_v1
        .type           $__internal_3_$__cuda_sm20_dsqrt_rn_f64_mediumpath_v1,@function
        .size           $__internal_3_$__cuda_sm20_dsqrt_rn_f64_mediumpath_v1,(.L_x_177 - $__internal_3_$__cuda_sm20_dsqrt_rn_f64_mediumpath_v1)
$__internal_3_$__cuda_sm20_dsqrt_rn_f64_mediumpath_v1:
[----:B------:R-:W-:Y:S01]  /*40c0*/  ISETP.GE.U32.AND P0, PT, R16, -0x3400000, PT ;  /* 0xfcc000001000780c */ /* 0x000fe20003f06070 */
[----:B------:R-:W-:Y:S01]  /*40d0*/  BSSY.RECONVERGENT B0, `(.L_x_154) ;  /* 0x0000029000007945 */ /* 0x000fe20003800200 */
[----:B------:R-:W-:Y:S01]  /*40e0*/  MOV R19, R17 ;  /* 0x0000001100137202 */ /* 0x000fe20000000f00 */
[----:B------:R-:W-:Y:S01]  /*40f0*/  IMAD.MOV.U32 R16, RZ, RZ, R10 ;  /* 0x000000ffff107224 */ /* 0x000fe200078e000a */
[----:B------:R-:W-:Y:S01]  /*4100*/  MOV R10, R11 ;  /* 0x0000000b000a7202 */ /* 0x000fe20000000f00 */
[----:B------:R-:W-:Y:S02]  /*4110*/  IMAD.MOV.U32 R17, RZ, RZ, R9 ;  /* 0x000000ffff117224 */ /* 0x000fe400078e0009 */
[----:B------:R-:W-:Y:S02]  /*4120*/  IMAD.MOV.U32 R11, RZ, RZ, R15 ;  /* 0x000000ffff0b7224 */ /* 0x000fe400078e000f */
[----:B------:R-:W-:-:S04]  /*4130*/  IMAD.MOV.U32 R9, RZ, RZ, R5 ;  /* 0x000000ffff097224 */ /* 0x000fc800078e0005 */
        /* <DEDUP_REMOVED lines=9> */
.L_x_155:
        /* <DEDUP_REMOVED lines=24> */
.L_x_157:
[----:B------:R-:W-:-:S11]  /*4350*/  DADD R8, R18, R18 ;  /* 0x0000000012087229 */ /* 0x000fd60000000012 */
.L_x_156:
[----:B------:R-:W-:Y:S05]  /*4360*/  BSYNC.RECONVERGENT B0 ;  /* 0x0000000000007941 */ /* 0x000fea0003800200 */
.L_x_154:
[----:B------:R-:W-:Y:S01]  /*4370*/  IMAD.MOV.U32 R15, RZ, RZ, 0x0 ;  /* 0x00000000ff0f7424 */ /* 0x000fe200078e00ff */
[----:B------:R-:W-:Y:S01]  /*4380*/  MOV R11, R9 ;  /* 0x00000009000b7202 */ /* 0x000fe20000000f00 */
[----:B------:R-:W-:Y:S02]  /*4390*/  IMAD.MOV.U32 R10, RZ, RZ, R8 ;  /* 0x000000ffff0a7224 */ /* 0x000fe400078e0008 */
[----:B------:R-:W-:Y:S05]  /*43a0*/  RET.REL.NODEC R14 `(_Z9PDH_Algo2P8atomdescP10hist_entryxdii) ;  /* 0xffffffbc0e147950 */ /* 0x000fea0003c3ffff */
.L_x_158:
        /* <DEDUP_REMOVED lines=13> */
.L_x_177:


//--------------------- .text._Z9PDH_Algo1P8atomdescP10hist_entryxd --------------------------
	.section	.text._Z9PDH_Algo1P8atomdescP10hist_entryxd,"ax",@progbits
	.align	128
        .global         _Z9PDH_Algo1P8atomdescP10hist_entryxd
        .type           _Z9PDH_Algo1P8atomdescP10hist_entryxd,@function
        .size           _Z9PDH_Algo1P8atomdescP10hist_entryxd,(.L_x_179 - _Z9PDH_Algo1P8atomdescP10hist_entryxd)
        .other          _Z9PDH_Algo1P8atomdescP10hist_entryxd,@"STO_CUDA_ENTRY STV_DEFAULT"
_Z9PDH_Algo1P8atomdescP10hist_entryxd:
.text._Z9PDH_Algo1P8atomdescP10hist_entryxd:
[----:B------:R-:W-:Y:S01]  /*0000*/  LDC R1, c[0x0][0x37c] ;  /* 0x0000df00ff017b82 */ /* 0x000fe20000000800 */
[----:B------:R-:W0:Y:S01]  /*0010*/  S2R R3, SR_TID.X ;  /* 0x0000000000037919 */ /* 0x000e220000002100 */
[----:B------:R-:W0:Y:S01]  /*0020*/  LDCU UR4, c[0x0][0x360] ;  /* 0x00006c00ff0477ac */ /* 0x000e220008000800 */
[----:B------:R-:W0:Y:S01]  /*0030*/  S2R R0, SR_CTAID.X ;  /* 0x0000000000007919 */ /* 0x000e220000002500 */
[----:B------:R-:W1:Y:S01]  /*0040*/  LDCU.64 UR6, c[0x0][0x390] ;  /* 0x00007200ff0677ac */ /* 0x000e620008000a00 */
[----:B0-----:R-:W-:-:S04]  /*0050*/  IMAD R3, R0, UR4, R3 ;  /* 0x0000000400037c24 */ /* 0x001fc8000f8e0203 */
[----:B------:R-:W-:-:S05]  /*0060*/  VIADD R0, R3, 0x1 ;  /* 0x0000000103007836 */ /* 0x000fca0000000000 */
[----:B-1----:R-:W-:Y:S02]  /*0070*/  ISETP.GE.U32.AND P0, PT, R0, UR6, PT ;  /* 0x0000000600007c0c */ /* 0x002fe4000bf06070 */
[----:B------:R-:W-:-:S04]  /*0080*/  SHF.R.S32.HI R2, RZ, 0x1f, R0 ;  /* 0x0000001fff027819 */ /* 0x000fc80000011400 */
[----:B------:R-:W-:-:S13]  /*0090*/  ISETP.GE.AND.EX P0, PT, R2, UR7, PT, P0 ;  /* 0x0000000702007c0c */ /* 0x000fda000bf06300 */
[----:B------:R-:W-:Y:S05]  /*00a0*/  @P0 EXIT ;  /* 0x000000000000094d */ /* 0x000fea0003800000 */
[----:B------:R-:W0:Y:S01]  /*00b0*/  LDC.64 R10, c[0x0][0x380] ;  /* 0x0000e000ff0a7b82 */ /* 0x000e220000000a00 */
[----:B------:R-:W1:Y:S01]  /*00c0*/  LDCU.64 UR4, c[0x0][0x358] ;  /* 0x00006b00ff0477ac */ /* 0x000e620008000a00 */
[----:B------:R-:W2:Y:S06]  /*00d0*/  LDCU UR6, c[0x0][0x39c] ;  /* 0x00007380ff0677ac */ /* 0x000eac0008000800 */
[----:B------:R-:W3:Y:S01]  /*00e0*/  LDC.64 R16, c[0x0][0x380] ;  /* 0x0000e000ff107b82 */ /* 0x000ee20000000a00 */
[----:B------:R-:W4:Y:S07]  /*00f0*/  LDCU.64 UR8, c[0x0][0x390] ;  /* 0x00007200ff0877ac */ /* 0x000f2e0008000a00 */
[----:B------:R-:W1:Y:S08]  /*0100*/  LDC.64 R14, c[0x0][0x398] ;  /* 0x0000e600ff0e7b82 */ /* 0x000e700000000a00 */
[----:B------:R-:W1:Y:S01]  /*0110*/  LDC.64 R12, c[0x0][0x388] ;  /* 0x0000e200ff0c7b82 */ /* 0x000e620000000a00 */
[----:B0-----:R-:W-:-:S04]  /*0120*/  IMAD.WIDE R10, R3, 0x18, R10 ;  /* 0x00000018030a7825 */ /* 0x001fc800078e020a */
[----:B--2-4-:R-:W-:-:S07]  /*0130*/  IMAD.MOV.U32 R3, RZ, RZ, R0 ;  /* 0x000000ffff037224 */ /* 0x014fce00078e0000 */
.L_x_163:
[----:B------:R-:W-:Y:S01]  /*0140*/  IMAD R5, R2, 0x18, RZ ;  /* 0x0000001802057824 */ /* 0x000fe200078e02ff */
[----:B-1----:R-:W2:Y:S01]  /*0150*/  LDG.E.64 R20, desc[UR4][R10.64+0x8] ;  /* 0x000008040a147981 */ /* 0x002ea2000c1e1b00 */
[----:B0--3--:R-:W-:-:S03]  /*0160*/  IMAD.WIDE.U32 R8, R0, 0x18, R16 ;  /* 0x0000001800087825 */ /* 0x009fc600078e0010 */
[----:B------:R-:W3:Y:S01]  /*0170*/  LDG.E.64 R6, desc[UR4][R10.64] ;  /* 0x000000040a067981 */ /* 0x000ee2000c1e1b00 */
[----:B------:R-:W-:-:S03]  /*0180*/  IMAD.IADD R9, R9, 0x1, R5 ;  /* 0x0000000109097824 */ /* 0x000fc600078e0205 */
[----:B------:R-:W4:Y:S04]  /*0190*/  LDG.E.64 R4, desc[UR4][R10.64+0x10] ;  /* 0x000010040a047981 */ /* 0x000f28000c1e1b00 */
[----:B------:R-:W2:Y:S04]  /*01a0*/  LDG.E.64 R22, desc[UR4][R8.64+0x8] ;  /* 0x0000080408167981 */ /* 0x000ea8000c1e1b00 */
[----:B------:R-:W3:Y:S04]  /*01b0*/  LDG.E.64 R18, desc[UR4][R8.64] ;  /* 0x0000000408127981 */ /* 0x000ee8000c1e1b00 */
[----:B------:R0:W4:Y:S02]  /*01c0*/  LDG.E.64 R24, desc[UR4][R8.64+0x10] ;  /* 0x0000100408187981 */ /* 0x000124000c1e1b00 */
[----:B0-----:R-:W-:-:S02]  /*01d0*/  IMAD.MOV.U32 R8, RZ, RZ, 0x0 ;  /* 0x00000000ff087424 */ /* 0x001fc400078e00ff */
[----:B------:R-:W-:Y:S01]  /*01e0*/  IMAD.MOV.U32 R9, RZ, RZ, 0x3fd80000 ;  /* 0x3fd80000ff097424 */ /* 0x000fe200078e00ff */
[----:B------:R-:W-:Y:S05]  /*01f0*/  YIELD ;  /* 0x0000000000007946 */ /* 0x000fea0003800000 */
[----:B------:R-:W-:Y:S01]  /*0200*/  BSSY.RECONVERGENT B0, `(.L_x_159) ;  /* 0x0000017000007945 */ /* 0x000fe20003800200 */
[----:B--2---:R-:W-:Y:S02]  /*0210*/  DADD R20, R20, -R22 ;  /* 0x0000000014147229 */ /* 0x004fe40000000816 */
[----:B---3--:R-:W-:-:S06]  /*0220*/  DADD R6, R6, -R18 ;  /* 0x0000000006067229 */ /* 0x008fcc0000000812 */
[----:B------:R-:W-:Y:S02]  /*0230*/  DMUL R20, R20, R20 ;  /* 0x0000001414147228 */ /* 0x000fe40000000000 */
[----:B----4-:R-:W-:-:S06]  /*0240*/  DADD R4, R4, -R24 ;  /* 0x0000000004047229 */ /* 0x010fcc0000000818 */
[----:B------:R-:W-:-:S08]  /*0250*/  DFMA R20, R6, R6, R20 ;  /* 0x000000060614722b */ /* 0x000fd00000000014 */
[----:B------:R-:W-:-:S06]  /*0260*/  DFMA R4, R4, R4, R20 ;  /* 0x000000040404722b */ /* 0x000fcc0000000014 */
[----:B------:R-:W0:Y:S04]  /*0270*/  MUFU.RSQ64H R7, R5 ;  /* 0x0000000500077308 */ /* 0x000e280000001c00 */
[----:B------:R-:W-:-:S06]  /*0280*/  VIADD R6, R5, 0xfcb00000 ;  /* 0xfcb0000005067836 */ /* 0x000fcc0000000000 */
[----:B0-----:R-:W-:-:S08]  /*0290*/  DMUL R18, R6, R6 ;  /* 0x0000000606127228 */ /* 0x001fd00000000000 */
[----:B------:R-:W-:-:S08]  /*02a0*/  DFMA R18, R4, -R18, 1 ;  /* 0x3ff000000412742b */ /* 0x000fd00000000812 */
[----:B------:R-:W-:Y:S02]  /*02b0*/  DFMA R8, R18, R8, 0.5 ;  /* 0x3fe000001208742b */ /* 0x000fe40000000008 */
[----:B------:R-:W-:-:S08]  /*02c0*/  DMUL R18, R6, R18 ;  /* 0x0000001206127228 */ /* 0x000fd00000000000 */
[----:B------:R-:W-:Y:S01]  /*02d0*/  DFMA R24, R8, R18, R6 ;  /* 0x000000120818722b */ /* 0x000fe20000000006 */
[----:B------:R-:W-:-:S07]  /*02e0*/  ISETP.GE.U32.AND P0, PT, R6, 0x7ca00000, PT ;  /* 0x7ca000000600780c */ /* 0x000fce0003f06070 */
[----:B------:R-:W-:Y:S02]  /*02f0*/  DMUL R18, R4, R24 ;  /* 0x0000001804127228 */ /* 0x000fe40000000000 */
[----:B------:R-:W-:Y:S02]  /*0300*/  VIADD R23, R25, 0xfff00000 ;  /* 0xfff0000019177836 */ /* 0x000fe40000000000 */
[----:B------:R-:W-:-:S04]  /*0310*/  IMAD.MOV.U32 R22, RZ, RZ, R24 ;  /* 0x000000ffff167224 */ /* 0x000fc800078e0018 */
[----:B------:R-:W-:-:S08]  /*0320*/  DFMA R20, R18, -R18, R4 ;  /* 0x800000121214722b */ /* 0x000fd00000000004 */
[----:B------:R-:W-:Y:S01]  /*0330*/  DFMA R8, R20, R22, R18 ;  /* 0x000000161408722b */ /* 0x000fe20000000012 */
[----:B------:R-:W-:Y:S10]  /*0340*/  @!P0 BRA `(.L_x_160) ;  /* 0x0000000000088947 */ /* 0x000ff40003800000 */
[----:B------:R-:W-:-:S07]  /*0350*/  MOV R0, 0x370 ;  /* 0x0000037000007802 */ /* 0x000fce0000000f00 */
[----:B------:R-:W-:Y:S05]  /*0360*/  CALL.REL.NOINC `($__internal_5_$__cuda_sm20_dsqrt_rn_f64_mediumpath_v1) ;  /* 0x0000000400f07944 */ /* 0x000fea0003c00000 */
.L_x_160:
[----:B------:R-:W-:Y:S05]  /*0370*/  BSYNC.RECONVERGENT B0 ;  /* 0x0000000000007941 */ /* 0x000fea0003800200 */
.L_x_159:
        /* <DEDUP_REMOVED lines=16> */
[----:B------:R-:W-:Y:S01]  /*0480*/  MOV R2, 0x4b0 ;  /* 0x000004b000027802 */ /* 0x000fe20000000f00 */
[----:B------:R-:W-:-:S07]  /*0490*/  IMAD.MOV.U32 R5, RZ, RZ, R9 ;  /* 0x000000ffff057224 */ /* 0x000fce00078e0009 */
[----:B------:R-:W-:Y:S05]  /*04a0*/  CALL.REL.NOINC `($__internal_4_$__cuda_sm20_div_rn_f64_full) ;  /* 0x00000000003c7944 */ /* 0x000fea0003c00000 */
[----:B------:R-:W-:Y:S02]  /*04b0*/  IMAD.MOV.U32 R4, RZ, RZ, R20 ;  /* 0x000000ffff047224 */ /* 0x000fe400078e0014 */
[----:B------:R-:W-:-:S07]  /*04c0*/  IMAD.MOV.U32 R5, RZ, RZ, R21 ;  /* 0x000000ffff057224 */ /* 0x000fce00078e0015 */
.L_x_162:
[----:B------:R-:W-:Y:S05]  /*04d0*/  BSYNC.RECONVERGENT B0 ;  /* 0x0000000000007941 */ /* 0x000fea0003800200 */
.L_x_161:
[----:B------:R-:W0:Y:S01]  /*04e0*/  F2I.F64.TRUNC R7, R4 ;  /* 0x0000000400077311 */ /* 0x000e22000030d100 */
[----:B------:R-:W-:Y:S01]  /*04f0*/  IADD3 R0, PT, PT, R3, 0x1, RZ ;  /* 0x0000000103007810 */ /* 0x000fe20007ffe0ff */
[----:B------:R-:W-:Y:S02]  /*0500*/  IMAD.MOV.U32 R8, RZ, RZ, 0x1 ;  /* 0x00000001ff087424 */ /* 0x000fe400078e00ff */
[----:B------:R-:W-:Y:S01]  /*0510*/  IMAD.MOV.U32 R9, RZ, RZ, 0x0 ;  /* 0x00000000ff097424 */ /* 0x000fe200078e00ff */
[----:B------:R-:W-:Y:S02]  /*0520*/  ISETP.GE.U32.AND P0, PT, R0, UR8, PT ;  /* 0x0000000800007c0c */ /* 0x000fe4000bf06070 */
[----:B------:R-:W-:-:S04]  /*0530*/  SHF.R.S32.HI R2, RZ, 0x1f, R0 ;  /* 0x0000001fff027819 */ /* 0x000fc80000011400 */
[----:B------:R-:W-:Y:S01]  /*0540*/  ISETP.GE.AND.EX P0, PT, R2, UR9, PT, P0 ;  /* 0x0000000902007c0c */ /* 0x000fe2000bf06300 */
[----:B0-----:R-:W-:-:S05]  /*0550*/  IMAD.WIDE R6, R7, 0x8, R12 ;  /* 0x0000000807067825 */ /* 0x001fca00078e020c */
[----:B------:R0:W-:Y:S01]  /*0560*/  REDG.E.ADD.64.STRONG.GPU desc[UR4][R6.64], R8 ;  /* 0x000000080600798e */ /* 0x0001e2000c12e504 */
[----:B------:R-:W-:-:S06]  /*0570*/  IMAD.MOV.U32 R3, RZ, RZ, R0 ;  /* 0x000000ffff037224 */ /* 0x000fcc00078e0000 */
[----:B------:R-:W-:Y:S05]  /*0580*/  @!P0 BRA `(.L_x_163) ;  /* 0xfffffff800ec8947 */ /* 0x000fea000383ffff */
[----:B------:R-:W-:Y:S05]  /*0590*/  EXIT ;  /* 0x000000000000794d */ /* 0x000fea0003800000 */
        .weak           $__internal_4_$__cuda_sm20_div_rn_f64_full
        .type           $__internal_4_$__cuda_sm20_div_rn_f64_full,@function
        .size           $__internal_4_$__cuda_sm20_div_rn_f64_full,($__internal_5_$__cuda_sm20_dsqrt_rn_f64_mediumpath_v1 - $__internal_4_$__cuda_sm20_div_rn_f64_full)
$__internal_4_$__cuda_sm20_div_rn_f64_full:
[----:B------:R-:W0:Y:S01]  /*05a0*/  LDC.64 R8, c[0x0][0x398] ;  /* 0x0000e600ff087b82 */ /* 0x000e220000000a00 */
[----:B------:R-:W-:Y:S01]  /*05b0*/  IMAD.MOV.U32 R22, RZ, RZ, 0x1 ;  /* 0x00000001ff167424 */ /* 0x000fe200078e00ff */
[C---:B------:R-:W-:Y:S01]  /*05c0*/  FSETP.GEU.AND P2, PT, |R5|.reuse, 1.469367938527859385e-39, PT ;  /* 0x001000000500780b */ /* 0x040fe20003f4e200 */
[----:B------:R-:W-:Y:S01]  /*05d0*/  IMAD.MOV.U32 R0, RZ, RZ, 0x1ca00000 ;  /* 0x1ca00000ff007424 */ /* 0x000fe200078e00ff */
[----:B------:R-:W-:Y:S01]  /*05e0*/  LOP3.LUT R26, R5, 0x7ff00000, RZ, 0xc0, !PT ;  /* 0x7ff00000051a7812 */ /* 0x000fe200078ec0ff */
[----:B------:R-:W-:Y:S01]  /*05f0*/  BSSY.RECONVERGENT B1, `(.L_x_164) ;  /* 0x0000050000017945 */ /* 0x000fe20003800200 */
[C---:B0-----:R-:W-:Y:S02]  /*0600*/  FSETP.GEU.AND P0, PT, |R9|.reuse, 1.469367938527859385e-39, PT ;  /* 0x001000000900780b */ /* 0x041fe40003f0e200 */
[C---:B------:R-:W-:Y:S02]  /*0610*/  LOP3.LUT R6, R9.reuse, 0x800fffff, RZ, 0xc0, !PT ;  /* 0x800fffff09067812 */ /* 0x040fe400078ec0ff */
[----:B------:R-:W-:-:S02]  /*0620*/  LOP3.LUT R27, R9, 0x7ff00000, RZ, 0xc0, !PT ;  /* 0x7ff00000091b7812 */ /* 0x000fc400078ec0ff */
[----:B------:R-:W-:Y:S01]  /*0630*/  LOP3.LUT R7, R6, 0x3ff00000, RZ, 0xfc, !PT ;  /* 0x3ff0000006077812 */ /* 0x000fe200078efcff */
[----:B------:R-:W-:Y:S01]  /*0640*/  IMAD.MOV.U32 R6, RZ, RZ, R8 ;  /* 0x000000ffff067224 */ /* 0x000fe200078e0008 */
[----:B------:R-:W-:-:S04]  /*0650*/  ISETP.GE.U32.AND P1, PT, R26, R27, PT ;  /* 0x0000001b1a00720c */ /* 0x000fc80003f26070 */
[----:B------:R-:W-:Y:S01]  /*0660*/  SEL R0, R0, 0x63400000, !P1 ;  /* 0x6340000000007807 */ /* 0x000fe20004800000 */
[----:B------:R-:W0:Y:S03]  /*0670*/  @!P0 LDC.64 R18, c[0x0][0x398] ;  /* 0x0000e600ff128b82 */ /* 0x000e260000000a00 */
[----:B------:R-:W-:-:S04]  /*0680*/  @!P2 LOP3.LUT R24, R0, 0x80000000, R5, 0xf8, !PT ;  /* 0x800000000018a812 */ /* 0x000fc800078ef805 */
[----:B------:R-:W-:Y:S01]  /*0690*/  @!P2 LOP3.LUT R25, R24, 0x100000, RZ, 0xfc, !PT ;  /* 0x001000001819a812 */ /* 0x000fe200078efcff */
[----:B------:R-:W-:Y:S01]  /*06a0*/  @!P2 IMAD.MOV.U32 R24, RZ, RZ, RZ ;  /* 0x000000ffff18a224 */ /* 0x000fe200078e00ff */
[----:B0-----:R-:W-:-:S06]  /*06b0*/  @!P0 DMUL R6, R18, 8.98846567431157953865e+307 ;  /* 0x7fe0000012068828 */ /* 0x001fcc0000000000 */
[----:B------:R-:W0:Y:S02]  /*06c0*/  MUFU.RCP64H R23, R7 ;  /* 0x0000000700177308 */ /* 0x000e240000001800 */
[----:B0-----:R-:W-:-:S08]  /*06d0*/  DFMA R18, R22, -R6, 1 ;  /* 0x3ff000001612742b */ /* 0x001fd00000000806 */
[----:B------:R-:W-:-:S08]  /*06e0*/  DFMA R18, R18, R18, R18 ;  /* 0x000000121212722b */ /* 0x000fd00000000012 */
[----:B------:R-:W-:Y:S01]  /*06f0*/  DFMA R22, R22, R18, R22 ;  /* 0x000000121616722b */ /* 0x000fe20000000016 */
[----:B------:R-:W-:Y:S01]  /*0700*/  LOP3.LUT R19, R0, 0x800fffff, R5, 0xf8, !PT ;  /* 0x800fffff00137812 */ /* 0x000fe200078ef805 */
[----:B------:R-:W-:-:S06]  /*0710*/  IMAD.MOV.U32 R18, RZ, RZ, R4 ;  /* 0x000000ffff127224 */ /* 0x000fcc00078e0004 */
[----:B------:R-:W-:Y:S02]  /*0720*/  DFMA R20, R22, -R6, 1 ;  /* 0x3ff000001614742b */ /* 0x000fe40000000806 */
[----:B------:R-:W-:-:S06]  /*0730*/  @!P2 DFMA R18, R18, 2, -R24 ;  /* 0x400000001212a82b */ /* 0x000fcc0000000818 */
[----:B------:R-:W-:-:S08]  /*0740*/  DFMA R20, R22, R20, R22 ;  /* 0x000000141614722b */ /* 0x000fd00000000016 */
[----:B------:R-:W-:-:S08]  /*0750*/  DMUL R22, R20, R18 ;  /* 0x0000001214167228 */ /* 0x000fd00000000000 */
[----:B------:R-:W-:-:S08]  /*0760*/  DFMA R24, R22, -R6, R18 ;  /* 0x800000061618722b */ /* 0x000fd00000000012 */
[----:B------:R-:W-:Y:S01]  /*0770*/  DFMA R24, R20, R24, R22 ;  /* 0x000000181418722b */ /* 0x000fe20000000016 */
[----:B------:R-:W-:Y:S01]  /*0780*/  MOV R22, R26 ;  /* 0x0000001a00167202 */ /* 0x000fe20000000f00 */
[----:B------:R-:W-:Y:S01]  /*0790*/  IMAD.MOV.U32 R23, RZ, RZ, R27 ;  /* 0x000000ffff177224 */ /* 0x000fe200078e001b */
[----:B------:R-:W-:Y:S02]  /*07a0*/  @!P2 LOP3.LUT R22, R19, 0x7ff00000, RZ, 0xc0, !PT ;  /* 0x7ff000001316a812 */ /* 0x000fe400078ec0ff */
[----:B------:R-:W-:-:S03]  /*07b0*/  @!P0 LOP3.LUT R23, R7, 0x7ff00000, RZ, 0xc0, !PT ;  /* 0x7ff0000007178812 */ /* 0x000fc600078ec0ff */
[----:B------:R-:W-:-:S05]  /*07c0*/  VIADD R20, R22, 0xffffffff ;  /* 0xffffffff16147836 */ /* 0x000fca0000000000 */
[----:B------:R-:W-:Y:S01]  /*07d0*/  ISETP.GT.U32.AND P0, PT, R20, 0x7feffffe, PT ;  /* 0x7feffffe1400780c */ /* 0x000fe20003f04070 */
[----:B------:R-:W-:-:S05]  /*07e0*/  VIADD R20, R23, 0xffffffff ;  /* 0xffffffff17147836 */ /* 0x000fca0000000000 */
[----:B------:R-:W-:-:S13]  /*07f0*/  ISETP.GT.U32.OR P0, PT, R20, 0x7feffffe, P0 ;  /* 0x7feffffe1400780c */ /* 0x000fda0000704470 */
[----:B------:R-:W-:Y:S05]  /*0800*/  @P0 BRA `(.L_x_165) ;  /* 0x0000000000600947 */ /* 0x000fea0003800000 */
[----:B------:R-:W-:Y:S01]  /*0810*/  VIADDMNMX R26, R26, -R27, 0xb9600000, !PT ;  /* 0xb96000001a1a7446 */ /* 0x000fe2000780091b */
[----:B------:R-:W-:-:S03]  /*0820*/  IMAD.MOV.U32 R4, RZ, RZ, RZ ;  /* 0x000000ffff047224 */ /* 0x000fc600078e00ff */
[----:B------:R-:W-:-:S05]  /*0830*/  VIMNMX R5, PT, PT, R26, 0x46a00000, PT ;  /* 0x46a000001a057848 */ /* 0x000fca0003fe0100 */
[----:B------:R-:W-:-:S04]  /*0840*/  IMAD.IADD R0, R5, 0x1, -R0 ;  /* 0x0000000105007824 */ /* 0x000fc800078e0a00 */
        /* <DEDUP_REMOVED lines=11> */
[----:B------:R-:W-:Y:S01]  /*0900*/  DMUL.RP R4, R24, R4 ;  /* 0x0000000418047228 */ /* 0x000fe20000008000 */
[----:B------:R-:W-:-:S06]  /*0910*/  IMAD.MOV.U32 R6, RZ, RZ, RZ ;  /* 0x000000ffff067224 */ /* 0x000fcc00078e00ff */
[----:B------:R-:W-:-:S03]  /*0920*/  DFMA R6, R20, -R6, R24 ;  /* 0x800000061406722b */ /* 0x000fc60000000018 */
[----:B------:R-:W-:-:S03]  /*0930*/  LOP3.LUT R9, R5, R9, RZ, 0x3c, !PT ;  /* 0x0000000905097212 */ /* 0x000fc600078e3cff */
[----:B------:R-:W-:-:S04]  /*0940*/  IADD3 R6, PT, PT, -R0, -0x43300000, RZ ;  /* 0xbcd0000000067810 */ /* 0x000fc80007ffe1ff */
[----:B------:R-:W-:-:S04]  /*0950*/  FSETP.NEU.AND P0, PT, |R7|, R6, PT ;  /* 0x000000060700720b */ /* 0x000fc80003f0d200 */
[----:B------:R-:W-:Y:S02]  /*0960*/  FSEL R20, R4, R20, !P0 ;  /* 0x0000001404147208 */ /* 0x000fe40004000000 */
[----:B------:R-:W-:Y:S01]  /*0970*/  FSEL R21, R9, R21, !P0 ;  /* 0x0000001509157208 */ /* 0x000fe20004000000 */
[----:B------:R-:W-:Y:S06]  /*0980*/  BRA `(.L_x_166) ;  /* 0x0000000000587947 */ /* 0x000fec0003800000 */
.L_x_165:
[----:B------:R-:W-:-:S14]  /*0990*/  DSETP.NAN.AND P0, PT, R4, R4, PT ;  /* 0x000000040400722a */ /* 0x000fdc0003f08000 */
[----:B------:R-:W-:Y:S05]  /*09a0*/  @P0 BRA `(.L_x_167) ;  /* 0x0000000000480947 */ /* 0x000fea0003800000 */
[----:B------:R-:W0:Y:S02]  /*09b0*/  LDC.64 R6, c[0x0][0x398] ;  /* 0x0000e600ff067b82 */ /* 0x000e240000000a00 */
[----:B0-----:R-:W-:-:S14]  /*09c0*/  DSETP.NAN.AND P0, PT, R6, R6, PT ;  /* 0x000000060600722a */ /* 0x001fdc0003f08000 */
[----:B------:R-:W-:Y:S05]  /*09d0*/  @P0 BRA `(.L_x_168) ;  /* 0x0000000000300947 */ /* 0x000fea0003800000 */
[----:B------:R-:W-:Y:S01]  /*09e0*/  ISETP.NE.AND P0, PT, R22, R23, PT ;  /* 0x000000171600720c */ /* 0x000fe20003f05270 */
[----:B------:R-:W-:Y:S02]  /*09f0*/  IMAD.MOV.U32 R20, RZ, RZ, 0x0 ;  /* 0x00000000ff147424 */ /* 0x000fe400078e00ff */
[----:B------:R-:W-:-:S10]  /*0a00*/  IMAD.MOV.U32 R21, RZ, RZ, -0x80000 ;  /* 0xfff80000ff157424 */ /* 0x000fd400078e00ff */
[----:B------:R-:W-:Y:S05]  /*0a10*/  @!P0 BRA `(.L_x_166) ;  /* 0x0000000000348947 */ /* 0x000fea0003800000 */
[----:B------:R-:W-:Y:S02]  /*0a20*/  ISETP.NE.AND P0, PT, R22, 0x7ff00000, PT ;  /* 0x7ff000001600780c */ /* 0x000fe40003f05270 */
[----:B------:R-:W-:Y:S02]  /*0a30*/  LOP3.LUT R21, R5, 0x80000000, R9, 0x48, !PT ;  /* 0x8000000005157812 */ /* 0x000fe400078e4809 */
[----:B------:R-:W-:-:S13]  /*0a40*/  ISETP.EQ.OR P0, PT, R23, RZ, !P0 ;  /* 0x000000ff1700720c */ /* 0x000fda0004702670 */
[----:B------:R-:W-:Y:S01]  /*0a50*/  @P0 LOP3.LUT R0, R21, 0x7ff00000, RZ, 0xfc, !PT ;  /* 0x7ff0000015000812 */ /* 0x000fe200078efcff */
[----:B------:R-:W-:Y:S02]  /*0a60*/  @!P0 IMAD.MOV.U32 R20, RZ, RZ, RZ ;  /* 0x000000ffff148224 */ /* 0x000fe400078e00ff */
[----:B------:R-:W-:Y:S01]  /*0a70*/  @P0 IMAD.MOV.U32 R20, RZ, RZ, RZ ;  /* 0x000000ffff140224 */ /* 0x000fe200078e00ff */
[----:B------:R-:W-:Y:S01]  /*0a80*/  @P0 MOV R21, R0 ;  /* 0x0000000000150202 */ /* 0x000fe20000000f00 */
[----:B------:R-:W-:Y:S06]  /*0a90*/  BRA `(.L_x_166) ;  /* 0x0000000000147947 */ /* 0x000fec0003800000 */
.L_x_168:
[----:B------:R-:W-:Y:S01]  /*0aa0*/  LOP3.LUT R21, R9, 0x80000, RZ, 0xfc, !PT ;  /* 0x0008000009157812 */ /* 0x000fe200078efcff */
[----:B------:R-:W-:Y:S01]  /*0ab0*/  IMAD.MOV.U32 R20, RZ, RZ, R8 ;  /* 0x000000ffff147224 */ /* 0x000fe200078e0008 */
[----:B------:R-:W-:Y:S06]  /*0ac0*/  BRA `(.L_x_166) ;  /* 0x0000000000087947 */ /* 0x000fec0003800000 */
.L_x_167:
[----:B------:R-:W-:Y:S01]  /*0ad0*/  LOP3.LUT R21, R5, 0x80000, RZ, 0xfc, !PT ;  /* 0x0008000005157812 */ /* 0x000fe200078efcff */
[----:B------:R-:W-:-:S07]  /*0ae0*/  IMAD.MOV.U32 R20, RZ, RZ, R4 ;  /* 0x000000ffff147224 */ /* 0x000fce00078e0004 */
.L_x_166:
[----:B------:R-:W-:Y:S05]  /*0af0*/  BSYNC.RECONVERGENT B1 ;  /* 0x0000000000017941 */ /* 0x000fea0003800200 */
.L_x_164:
[----:B------:R-:W-:Y:S02]  /*0b00*/  IMAD.MOV.U32 R4, RZ, RZ, R2 ;  /* 0x000000ffff047224 */ /* 0x000fe400078e0002 */
[----:B------:R-:W-:-:S04]  /*0b10*/  IMAD.MOV.U32 R5, RZ, RZ, 0x0 ;  /* 0x00000000ff057424 */ /* 0x000fc800078e00ff */
[----:B------:R-:W-:Y:S05]  /*0b20*/  RET.REL.NODEC R4 `(_Z9PDH_Algo1P8atomdescP10hist_entryxd) ;  /* 0xfffffff404347950 */ /* 0x000fea0003c3ffff */
        .weak           $__internal_5_$__cuda_sm20_dsqrt_rn_f64_mediumpath_v1
        .type           $__internal_5_$__cuda_sm20_dsqrt_rn_f64_mediumpath_v1,@function
        .size           $__internal_5_$__cuda_sm20_dsqrt_rn_f64_mediumpath_v1,(.L_x_179 - $__internal_5_$__cuda_sm20_dsqrt_rn_f64_mediumpath_v1)
$__internal_5_$__cuda_sm20_dsqrt_rn_f64_mediumpath_v1:
[----:B------:R-:W-:Y:S01]  /*0b30*/  ISETP.GE.U32.AND P0, PT, R6, -0x3400000, PT ;  /* 0xfcc000000600780c */ /* 0x000fe20003f06070 */
[----:B------:R-:W-:Y:S01]  /*0b40*/  BSSY.RECONVERGENT B1, `(.L_x_169) ;  /* 0x0000026000017945 */ /* 0x000fe20003800200 */
[----:B------:R-:W-:Y:S01]  /*0b50*/  IMAD.MOV.U32 R22, RZ, RZ, R24 ;  /* 0x000000ffff167224 */ /* 0x000fe200078e0018 */
[----:B------:R-:W-:Y:S01]  /*0b60*/  MOV R7, R21 ;  /* 0x0000001500077202 */ /* 0x000fe20000000f00 */
[----:B------:R-:W-:-:S09]  /*0b70*/  IMAD.MOV.U32 R6, RZ, RZ, R20 ;  /* 0x000000ffff067224 */ /* 0x000fd200078e0014 */
[----:B------:R-:W-:Y:S05]  /*0b80*/  @!P0 BRA `(.L_x_170) ;  /* 0x0000000000208947 */ /* 0x000fea0003800000 */
[----:B------:R-:W-:-:S10]  /*0b90*/  DFMA.RM R6, R6, R22, R18 ;  /* 0x000000160606722b */ /* 0x000fd40000004012 */
[----:B------:R-:W-:-:S05]  /*0ba0*/  IADD3 R8, P0, PT, R6, 0x1, RZ ;  /* 0x0000000106087810 */ /* 0x000fca0007f1e0ff */
[----:B------:R-:W-:-:S06]  /*0bb0*/  IMAD.X R9, RZ, RZ, R7, P0 ;  /* 0x000000ffff097224 */ /* 0x000fcc00000e0607 */
[----:B------:R-:W-:-:S08]  /*0bc0*/  DFMA.RP R4, -R6, R8, R4 ;  /* 0x000000080604722b */ /* 0x000fd00000008104 */
[----:B------:R-:W-:-:S06]  /*0bd0*/  DSETP.GT.AND P0, PT, R4, RZ, PT ;  /* 0x000000ff0400722a */ /* 0x000fcc0003f04000 */
[----:B------:R-:W-:Y:S02]  /*0be0*/  FSEL R6, R8, R6, P0 ;  /* 0x0000000608067208 */ /* 0x000fe40000000000 */
[----:B------:R-:W-:Y:S01]  /*0bf0*/  FSEL R7, R9, R7, P0 ;  /* 0x0000000709077208 */ /* 0x000fe20000000000 */
[----:B------:R-:W-:Y:S06]  /*0c00*/  BRA `(.L_x_171) ;  /* 0x0000000000647947 */ /* 0x000fec0003800000 */
.L_x_170:
        /* <DEDUP_REMOVED lines=9> */
[----:B------:R-:W-:Y:S02]  /*0ca0*/  IMAD.MOV.U32 R6, RZ, RZ, RZ ;  /* 0x000000ffff067224 */ /* 0x000fe400078e00ff */
[----:B------:R-:W-:Y:S02]  /*0cb0*/  IMAD.MOV.U32 R18, RZ, RZ, 0x0 ;  /* 0x00000000ff127424 */ /* 0x000fe400078e00ff */
[----:B------:R-:W-:Y:S01]  /*0cc0*/  IMAD.MOV.U32 R19, RZ, RZ, 0x3fd80000 ;  /* 0x3fd80000ff137424 */ /* 0x000fe200078e00ff */
        /* <DEDUP_REMOVED lines=12> */
.L_x_172:
[----:B------:R-:W-:-:S11]  /*0d90*/  DADD R6, R4, R4 ;  /* 0x0000000004067229 */ /* 0x000fd60000000004 */
.L_x_171:
[----:B------:R-:W-:Y:S05]  /*0da0*/  BSYNC.RECONVERGENT B1 ;  /* 0x0000000000017941 */ /* 0x000fea0003800200 */
.L_x_169:
[----:B------:R-:W-:Y:S02]  /*0db0*/  IMAD.MOV.U32 R4, RZ, RZ, R0 ;  /* 0x000000ffff047224 */ /* 0x000fe400078e0000 */
[----:B------:R-:W-:Y:S02]  /*0dc0*/  IMAD.MOV.U32 R5, RZ, RZ, 0x0 ;  /* 0x00000000ff057424 */ /* 0x000fe400078e00ff */
[----:B------:R-:W-:Y:S02]  /*0dd0*/  IMAD.MOV.U32 R8, RZ, RZ, R6 ;  /* 0x000000ffff087224 */ /* 0x000fe400078e0006 */
[----:B------:R-:W-:Y:S01]  /*0de0*/  IMAD.MOV.U32 R9, RZ, RZ, R7 ;  /* 0x000000ffff097224 */ /* 0x000fe200078e0007 */
[----:B------:R-:W-:Y:S06]  /*0df0*/  RET.REL.NODEC R4 `(_Z9PDH_Algo1P8atomdescP10hist_entryxd) ;  /* 0xfffffff004807950 */ /* 0x000fec0003c3ffff */
.L_x_173:
        /* <DEDUP_REMOVED lines=16> */
.L_x_179:


//--------------------- .nv.shared._Z9PDH_Algo3P8atomdescP10hist_entryxdii --------------------------
	.section	.nv.shared._Z9PDH_Algo3P8atomdescP10hist_entryxdii,"aw",@nobits
	.sectionflags	@""
	.align	16
	.zero		1024


//--------------------- .nv.shared.reserved.0     --------------------------
	.section	.nv.shared.reserved.0,"aw",@nobits
	.weak		__nv_reservedSMEM_offset_0_alias
	.size		__nv_reservedSMEM_offset_0_alias, 0, 64
	.other		__nv_reservedSMEM_offset_0_alias,@"STO_CUDA_RESERVED_SHARED STV_DEFAULT"
__nv_reservedSMEM_offset_0_alias:
	.zero		0
	.zero		64


//--------------------- .nv.shared._Z9PDH_Algo2P8atomdescP10hist_entryxdii --------------------------
	.section	.nv.shared._Z9PDH_Algo2P8atomdescP10hist_entryxdii,"aw",@nobits
	.sectionflags	@""
	.align	16
	.zero		1024


//--------------------- .nv.shared._Z9PDH_Algo1P8atomdescP10hist_entryxd --------------------------
	.section	.nv.shared._Z9PDH_Algo1P8atomdescP10hist_entryxd,"aw",@nobits
	.sectionflags	@""
	.align	16
	.zero		1024


//--------------------- .nv.constant0._Z9PDH_Algo3P8atomdescP10hist_entryxdii --------------------------
	.section	.nv.constant0._Z9PDH_Algo3P8atomdescP10hist_entryxdii,"a",@progbits
	.sectionflags	@""
	.align	4
.nv.constant0._Z9PDH_Algo3P8atomdescP10hist_entryxdii:
	.zero		936


//--------------------- .nv.constant0._Z9PDH_Algo2P8atomdescP10hist_entryxdii --------------------------
	.section	.nv.constant0._Z9PDH_Algo2P8atomdescP10hist_entryxdii,"a",@progbits
	.sectionflags	@""
	.align	4
.nv.constant0._Z9PDH_Algo2P8atomdescP10hist_entryxdii:
	.zero		936


//--------------------- .nv.constant0._Z9PDH_Algo1P8atomdescP10hist_entryxd --------------------------
	.section	.nv.constant0._Z9PDH_Algo1P8atomdescP10hist_entryxd,"a",@progbits
	.sectionflags	@""
	.align	4
.nv.constant0._Z9PDH_Algo1P8atomdescP10hist_entryxd:
	.zero		928


//--------------------- SYMBOLS --------------------------

	.type		.nv.reservedSmem.offset0,@object
	.size		.nv.reservedSmem.offset0,0x4
	.type		.nv.reservedSmem.cap,@object
	.size		.nv.reservedSmem.cap,0x4
